//
// Generated by NVIDIA NVVM Compiler
//
// Compiler Build ID: CL-36424714
// Cuda compilation tools, release 13.0, V13.0.88
// Based on NVVM 20.0.0
//

.version 9.0
.target sm_100
.address_size 64

	// .globl	_Z9transposePKfPfii
// _ZZ9transposePKfPfiiE4tile has been demoted
// _ZZ12matmul_scalePKfS0_PfiiifE5tileA has been demoted
// _ZZ12matmul_scalePKfS0_PfiiifE5tileB has been demoted
// _ZZ6matmulPKfS0_PfiiiE5tileA has been demoted
// _ZZ6matmulPKfS0_PfiiiE5tileB has been demoted
.extern .shared .align 16 .b8 sdata[];

.visible .entry _Z9transposePKfPfii(
	.param .u64 .ptr .align 1 _Z9transposePKfPfii_param_0,
	.param .u64 .ptr .align 1 _Z9transposePKfPfii_param_1,
	.param .u32 _Z9transposePKfPfii_param_2,
	.param .u32 _Z9transposePKfPfii_param_3
)
{
	.reg .pred 	%p<7>;
	.reg .b32 	%r<25>;
	.reg .b32 	%f<3>;
	.reg .b64 	%rd<9>;
	// demoted variable
	.shared .align 4 .b8 _ZZ9transposePKfPfiiE4tile[1088];
	ld.param.u64 	%rd1, [_Z9transposePKfPfii_param_0];
	ld.param.u64 	%rd2, [_Z9transposePKfPfii_param_1];
	ld.param.u32 	%r9, [_Z9transposePKfPfii_param_2];
	ld.param.u32 	%r11, [_Z9transposePKfPfii_param_3];
	mov.u32 	%r12, %ctaid.x;
	shl.b32 	%r1, %r12, 4;
	mov.u32 	%r2, %tid.x;
	add.s32 	%r3, %r1, %r2;
	mov.u32 	%r13, %ctaid.y;
	shl.b32 	%r4, %r13, 4;
	mov.u32 	%r5, %tid.y;
	add.s32 	%r14, %r4, %r5;
	setp.ge.s32 	%p1, %r3, %r9;
	setp.ge.s32 	%p2, %r14, %r11;
	or.pred  	%p3, %p1, %p2;
	@%p3 bra 	$L__BB0_2;
	cvta.to.global.u64 	%rd3, %rd1;
	mad.lo.s32 	%r15, %r9, %r14, %r3;
	mul.wide.s32 	%rd4, %r15, 4;
	add.s64 	%rd5, %rd3, %rd4;
	ld.global.f32 	%f1, [%rd5];
	mov.u32 	%r16, _ZZ9transposePKfPfiiE4tile;
	mad.lo.s32 	%r17, %r5, 68, %r16;
	shl.b32 	%r18, %r2, 2;
	add.s32 	%r19, %r17, %r18;
	st.shared.f32 	[%r19], %f1;
$L__BB0_2:
	bar.sync 	0;
	add.s32 	%r7, %r4, %r2;
	add.s32 	%r8, %r1, %r5;
	setp.ge.s32 	%p4, %r7, %r11;
	setp.ge.s32 	%p5, %r8, %r9;
	or.pred  	%p6, %p5, %p4;
	@%p6 bra 	$L__BB0_4;
	mov.u32 	%r20, _ZZ9transposePKfPfiiE4tile;
	mad.lo.s32 	%r21, %r2, 68, %r20;
	shl.b32 	%r22, %r5, 2;
	add.s32 	%r23, %r21, %r22;
	ld.shared.f32 	%f2, [%r23];
	mad.lo.s32 	%r24, %r11, %r8, %r7;
	cvta.to.global.u64 	%rd6, %rd2;
	mul.wide.s32 	%rd7, %r24, 4;
	add.s64 	%rd8, %rd6, %rd7;
	st.global.f32 	[%rd8], %f2;
$L__BB0_4:
	ret;

}
	// .globl	_Z12matmul_scalePKfS0_Pfiiif
.visible .entry _Z12matmul_scalePKfS0_Pfiiif(
	.param .u64 .ptr .align 1 _Z12matmul_scalePKfS0_Pfiiif_param_0,
	.param .u64 .ptr .align 1 _Z12matmul_scalePKfS0_Pfiiif_param_1,
	.param .u64 .ptr .align 1 _Z12matmul_scalePKfS0_Pfiiif_param_2,
	.param .u32 _Z12matmul_scalePKfS0_Pfiiif_param_3,
	.param .u32 _Z12matmul_scalePKfS0_Pfiiif_param_4,
	.param .u32 _Z12matmul_scalePKfS0_Pfiiif_param_5,
	.param .f32 _Z12matmul_scalePKfS0_Pfiiif_param_6
)
{
	.reg .pred 	%p<12>;
	.reg .b32 	%r<43>;
	.reg .b32 	%f<65>;
	.reg .b64 	%rd<13>;
	// demoted variable
	.shared .align 4 .b8 _ZZ12matmul_scalePKfS0_PfiiifE5tileA[1024];
	// demoted variable
	.shared .align 4 .b8 _ZZ12matmul_scalePKfS0_PfiiifE5tileB[1024];
	ld.param.u64 	%rd3, [_Z12matmul_scalePKfS0_Pfiiif_param_0];
	ld.param.u64 	%rd4, [_Z12matmul_scalePKfS0_Pfiiif_param_1];
	ld.param.u64 	%rd5, [_Z12matmul_scalePKfS0_Pfiiif_param_2];
	ld.param.u32 	%r24, [_Z12matmul_scalePKfS0_Pfiiif_param_3];
	ld.param.u32 	%r25, [_Z12matmul_scalePKfS0_Pfiiif_param_4];
	ld.param.u32 	%r26, [_Z12matmul_scalePKfS0_Pfiiif_param_5];
	ld.param.f32 	%f8, [_Z12matmul_scalePKfS0_Pfiiif_param_6];
	mov.u32 	%r27, %ctaid.x;
	mov.u32 	%r28, %ctaid.y;
	mov.u32 	%r38, %tid.x;
	mov.u32 	%r40, %tid.y;
	shl.b32 	%r29, %r28, 4;
	add.s32 	%r3, %r29, %r40;
	shl.b32 	%r4, %r27, 4;
	add.s32 	%r5, %r4, %r38;
	setp.lt.s32 	%p1, %r26, 1;
	mov.f32 	%f64, 0f00000000;
	@%p1 bra 	$L__BB1_7;
	add.s32 	%r30, %r26, 15;
	shr.u32 	%r31, %r30, 4;
	shl.b32 	%r32, %r40, 6;
	mov.u32 	%r33, _ZZ12matmul_scalePKfS0_PfiiifE5tileA;
	add.s32 	%r6, %r33, %r32;
	shl.b32 	%r34, %r38, 2;
	add.s32 	%r7, %r6, %r34;
	mov.u32 	%r35, _ZZ12matmul_scalePKfS0_PfiiifE5tileB;
	add.s32 	%r9, %r35, %r34;
	add.s32 	%r8, %r9, %r32;
	neg.s32 	%r42, %r31;
	mad.lo.s32 	%r36, %r40, %r25, %r38;
	add.s32 	%r41, %r36, %r4;
	shl.b32 	%r12, %r25, 4;
	mad.lo.s32 	%r39, %r26, %r3, %r38;
	cvta.to.global.u64 	%rd1, %rd3;
	cvta.to.global.u64 	%rd2, %rd4;
	mov.f32 	%f64, 0f00000000;
$L__BB1_2:
	setp.ge.s32 	%p2, %r3, %r24;
	setp.ge.s32 	%p3, %r38, %r26;
	mov.f32 	%f62, 0f00000000;
	or.pred  	%p4, %p2, %p3;
	@%p4 bra 	$L__BB1_4;
	mul.wide.u32 	%rd6, %r39, 4;
	add.s64 	%rd7, %rd1, %rd6;
	ld.global.f32 	%f62, [%rd7];
$L__BB1_4:
	setp.ge.s32 	%p5, %r5, %r25;
	st.shared.f32 	[%r7], %f62;
	setp.ge.s32 	%p6, %r40, %r26;
	mov.f32 	%f63, 0f00000000;
	or.pred  	%p7, %p5, %p6;
	@%p7 bra 	$L__BB1_6;
	mul.wide.s32 	%rd8, %r41, 4;
	add.s64 	%rd9, %rd2, %rd8;
	ld.global.f32 	%f63, [%rd9];
$L__BB1_6:
	st.shared.f32 	[%r8], %f63;
	bar.sync 	0;
	ld.shared.f32 	%f13, [%r6];
	ld.shared.f32 	%f14, [%r9];
	fma.rn.f32 	%f15, %f13, %f14, %f64;
	ld.shared.f32 	%f16, [%r6+4];
	ld.shared.f32 	%f17, [%r9+64];
	fma.rn.f32 	%f18, %f16, %f17, %f15;
	ld.shared.f32 	%f19, [%r6+8];
	ld.shared.f32 	%f20, [%r9+128];
	fma.rn.f32 	%f21, %f19, %f20, %f18;
	ld.shared.f32 	%f22, [%r6+12];
	ld.shared.f32 	%f23, [%r9+192];
	fma.rn.f32 	%f24, %f22, %f23, %f21;
	ld.shared.f32 	%f25, [%r6+16];
	ld.shared.f32 	%f26, [%r9+256];
	fma.rn.f32 	%f27, %f25, %f26, %f24;
	ld.shared.f32 	%f28, [%r6+20];
	ld.shared.f32 	%f29, [%r9+320];
	fma.rn.f32 	%f30, %f28, %f29, %f27;
	ld.shared.f32 	%f31, [%r6+24];
	ld.shared.f32 	%f32, [%r9+384];
	fma.rn.f32 	%f33, %f31, %f32, %f30;
	ld.shared.f32 	%f34, [%r6+28];
	ld.shared.f32 	%f35, [%r9+448];
	fma.rn.f32 	%f36, %f34, %f35, %f33;
	ld.shared.f32 	%f37, [%r6+32];
	ld.shared.f32 	%f38, [%r9+512];
	fma.rn.f32 	%f39, %f37, %f38, %f36;
	ld.shared.f32 	%f40, [%r6+36];
	ld.shared.f32 	%f41, [%r9+576];
	fma.rn.f32 	%f42, %f40, %f41, %f39;
	ld.shared.f32 	%f43, [%r6+40];
	ld.shared.f32 	%f44, [%r9+640];
	fma.rn.f32 	%f45, %f43, %f44, %f42;
	ld.shared.f32 	%f46, [%r6+44];
	ld.shared.f32 	%f47, [%r9+704];
	fma.rn.f32 	%f48, %f46, %f47, %f45;
	ld.shared.f32 	%f49, [%r6+48];
	ld.shared.f32 	%f50, [%r9+768];
	fma.rn.f32 	%f51, %f49, %f50, %f48;
	ld.shared.f32 	%f52, [%r6+52];
	ld.shared.f32 	%f53, [%r9+832];
	fma.rn.f32 	%f54, %f52, %f53, %f51;
	ld.shared.f32 	%f55, [%r6+56];
	ld.shared.f32 	%f56, [%r9+896];
	fma.rn.f32 	%f57, %f55, %f56, %f54;
	ld.shared.f32 	%f58, [%r6+60];
	ld.shared.f32 	%f59, [%r9+960];
	fma.rn.f32 	%f64, %f58, %f59, %f57;
	bar.sync 	0;
	add.s32 	%r42, %r42, 1;
	setp.ne.s32 	%p8, %r42, 0;
	add.s32 	%r41, %r41, %r12;
	add.s32 	%r40, %r40, 16;
	add.s32 	%r39, %r39, 16;
	add.s32 	%r38, %r38, 16;
	@%p8 bra 	$L__BB1_2;
$L__BB1_7:
	setp.ge.s32 	%p9, %r3, %r24;
	setp.ge.s32 	%p10, %r5, %r25;
	or.pred  	%p11, %p9, %p10;
	@%p11 bra 	$L__BB1_9;
	mul.f32 	%f60, %f8, %f64;
	mad.lo.s32 	%r37, %r25, %r3, %r5;
	cvta.to.global.u64 	%rd10, %rd5;
	mul.wide.u32 	%rd11, %r37, 4;
	add.s64 	%rd12, %rd10, %rd11;
	st.global.f32 	[%rd12], %f60;
$L__BB1_9:
	ret;

}
	// .globl	_Z7softmaxPfii
.visible .entry _Z7softmaxPfii(
	.param .u64 .ptr .align 1 _Z7softmaxPfii_param_0,
	.param .u32 _Z7softmaxPfii_param_1,
	.param .u32 _Z7softmaxPfii_param_2
)
{
	.reg .pred 	%p<21>;
	.reg .b32 	%r<91>;
	.reg .b32 	%f<242>;
	.reg .b64 	%rd<16>;

	ld.param.u64 	%rd3, [_Z7softmaxPfii_param_0];
	ld.param.u32 	%r34, [_Z7softmaxPfii_param_1];
	ld.param.u32 	%r33, [_Z7softmaxPfii_param_2];
	cvta.to.global.u64 	%rd1, %rd3;
	mov.u32 	%r1, %ctaid.x;
	setp.ge.s32 	%p1, %r1, %r34;
	@%p1 bra 	$L__BB2_29;
	mov.u32 	%r90, %tid.x;
	setp.ge.s32 	%p2, %r90, %r33;
	mov.f32 	%f233, 0fE0AD78EC;
	@%p2 bra 	$L__BB2_4;
	mul.lo.s32 	%r3, %r33, %r1;
	mov.f32 	%f233, 0fE0AD78EC;
	mov.u32 	%r4, %ntid.x;
	mov.u32 	%r81, %r90;
$L__BB2_3:
	add.s32 	%r35, %r81, %r3;
	mul.wide.s32 	%rd4, %r35, 4;
	add.s64 	%rd5, %rd1, %rd4;
	ld.global.f32 	%f20, [%rd5];
	max.f32 	%f233, %f233, %f20;
	add.s32 	%r81, %r81, %r4;
	setp.lt.s32 	%p3, %r81, %r33;
	@%p3 bra 	$L__BB2_3;
$L__BB2_4:
	shl.b32 	%r36, %r90, 2;
	mov.u32 	%r37, sdata;
	add.s32 	%r7, %r37, %r36;
	st.shared.f32 	[%r7], %f233;
	bar.sync 	0;
	mov.u32 	%r8, %ntid.x;
	setp.lt.u32 	%p4, %r8, 2;
	@%p4 bra 	$L__BB2_9;
	mov.u32 	%r82, %r8;
$L__BB2_6:
	shr.u32 	%r10, %r82, 1;
	setp.ge.u32 	%p5, %r90, %r10;
	@%p5 bra 	$L__BB2_8;
	ld.shared.f32 	%f21, [%r7];
	shl.b32 	%r38, %r10, 2;
	add.s32 	%r39, %r7, %r38;
	ld.shared.f32 	%f22, [%r39];
	max.f32 	%f23, %f21, %f22;
	st.shared.f32 	[%r7], %f23;
$L__BB2_8:
	bar.sync 	0;
	setp.gt.u32 	%p6, %r82, 3;
	mov.u32 	%r82, %r10;
	@%p6 bra 	$L__BB2_6;
$L__BB2_9:
	setp.ge.s32 	%p7, %r90, %r33;
	mov.f32 	%f241, 0f00000000;
	ld.shared.f32 	%f4, [sdata];
	@%p7 bra 	$L__BB2_21;
	mul.lo.s32 	%r11, %r33, %r1;
	sub.s32 	%r12, %r33, %r90;
	and.b32  	%r13, %r12, 7;
	sub.s32 	%r40, %r90, %r33;
	setp.gt.u32 	%p8, %r40, -8;
	mov.f32 	%f241, 0f00000000;
	mov.u32 	%r86, %r90;
	@%p8 bra 	$L__BB2_13;
	and.b32  	%r41, %r12, -8;
	neg.s32 	%r84, %r41;
	add.s64 	%rd2, %rd1, 16;
	add.s32 	%r83, %r90, %r11;
	mov.f32 	%f241, 0f00000000;
	mov.u32 	%r86, %r90;
$L__BB2_12:
	.pragma "nounroll";
	mul.wide.s32 	%rd6, %r83, 4;
	add.s64 	%rd7, %rd2, %rd6;
	ld.global.f32 	%f28, [%rd7+-16];
	sub.f32 	%f29, %f28, %f4;
	fma.rn.f32 	%f30, %f29, 0f3BBB989D, 0f3F000000;
	cvt.sat.f32.f32 	%f31, %f30;
	mov.f32 	%f32, 0f4B400001;
	mov.f32 	%f33, 0f437C0000;
	fma.rm.f32 	%f34, %f31, %f33, %f32;
	add.f32 	%f35, %f34, 0fCB40007F;
	neg.f32 	%f36, %f35;
	fma.rn.f32 	%f37, %f29, 0f3FB8AA3B, %f36;
	fma.rn.f32 	%f38, %f29, 0f32A57060, %f37;
	mov.b32 	%r42, %f34;
	shl.b32 	%r43, %r42, 23;
	mov.b32 	%f39, %r43;
	ex2.approx.ftz.f32 	%f40, %f38;
	fma.rn.f32 	%f41, %f40, %f39, %f241;
	ld.global.f32 	%f42, [%rd7+-12];
	sub.f32 	%f43, %f42, %f4;
	fma.rn.f32 	%f44, %f43, 0f3BBB989D, 0f3F000000;
	cvt.sat.f32.f32 	%f45, %f44;
	fma.rm.f32 	%f46, %f45, %f33, %f32;
	add.f32 	%f47, %f46, 0fCB40007F;
	neg.f32 	%f48, %f47;
	fma.rn.f32 	%f49, %f43, 0f3FB8AA3B, %f48;
	fma.rn.f32 	%f50, %f43, 0f32A57060, %f49;
	mov.b32 	%r44, %f46;
	shl.b32 	%r45, %r44, 23;
	mov.b32 	%f51, %r45;
	ex2.approx.ftz.f32 	%f52, %f50;
	fma.rn.f32 	%f53, %f52, %f51, %f41;
	ld.global.f32 	%f54, [%rd7+-8];
	sub.f32 	%f55, %f54, %f4;
	fma.rn.f32 	%f56, %f55, 0f3BBB989D, 0f3F000000;
	cvt.sat.f32.f32 	%f57, %f56;
	fma.rm.f32 	%f58, %f57, %f33, %f32;
	add.f32 	%f59, %f58, 0fCB40007F;
	neg.f32 	%f60, %f59;
	fma.rn.f32 	%f61, %f55, 0f3FB8AA3B, %f60;
	fma.rn.f32 	%f62, %f55, 0f32A57060, %f61;
	mov.b32 	%r46, %f58;
	shl.b32 	%r47, %r46, 23;
	mov.b32 	%f63, %r47;
	ex2.approx.ftz.f32 	%f64, %f62;
	fma.rn.f32 	%f65, %f64, %f63, %f53;
	ld.global.f32 	%f66, [%rd7+-4];
	sub.f32 	%f67, %f66, %f4;
	fma.rn.f32 	%f68, %f67, 0f3BBB989D, 0f3F000000;
	cvt.sat.f32.f32 	%f69, %f68;
	fma.rm.f32 	%f70, %f69, %f33, %f32;
	add.f32 	%f71, %f70, 0fCB40007F;
	neg.f32 	%f72, %f71;
	fma.rn.f32 	%f73, %f67, 0f3FB8AA3B, %f72;
	fma.rn.f32 	%f74, %f67, 0f32A57060, %f73;
	mov.b32 	%r48, %f70;
	shl.b32 	%r49, %r48, 23;
	mov.b32 	%f75, %r49;
	ex2.approx.ftz.f32 	%f76, %f74;
	fma.rn.f32 	%f77, %f76, %f75, %f65;
	ld.global.f32 	%f78, [%rd7];
	sub.f32 	%f79, %f78, %f4;
	fma.rn.f32 	%f80, %f79, 0f3BBB989D, 0f3F000000;
	cvt.sat.f32.f32 	%f81, %f80;
	fma.rm.f32 	%f82, %f81, %f33, %f32;
	add.f32 	%f83, %f82, 0fCB40007F;
	neg.f32 	%f84, %f83;
	fma.rn.f32 	%f85, %f79, 0f3FB8AA3B, %f84;
	fma.rn.f32 	%f86, %f79, 0f32A57060, %f85;
	mov.b32 	%r50, %f82;
	shl.b32 	%r51, %r50, 23;
	mov.b32 	%f87, %r51;
	ex2.approx.ftz.f32 	%f88, %f86;
	fma.rn.f32 	%f89, %f88, %f87, %f77;
	ld.global.f32 	%f90, [%rd7+4];
	sub.f32 	%f91, %f90, %f4;
	fma.rn.f32 	%f92, %f91, 0f3BBB989D, 0f3F000000;
	cvt.sat.f32.f32 	%f93, %f92;
	fma.rm.f32 	%f94, %f93, %f33, %f32;
	add.f32 	%f95, %f94, 0fCB40007F;
	neg.f32 	%f96, %f95;
	fma.rn.f32 	%f97, %f91, 0f3FB8AA3B, %f96;
	fma.rn.f32 	%f98, %f91, 0f32A57060, %f97;
	mov.b32 	%r52, %f94;
	shl.b32 	%r53, %r52, 23;
	mov.b32 	%f99, %r53;
	ex2.approx.ftz.f32 	%f100, %f98;
	fma.rn.f32 	%f101, %f100, %f99, %f89;
	ld.global.f32 	%f102, [%rd7+8];
	sub.f32 	%f103, %f102, %f4;
	fma.rn.f32 	%f104, %f103, 0f3BBB989D, 0f3F000000;
	cvt.sat.f32.f32 	%f105, %f104;
	fma.rm.f32 	%f106, %f105, %f33, %f32;
	add.f32 	%f107, %f106, 0fCB40007F;
	neg.f32 	%f108, %f107;
	fma.rn.f32 	%f109, %f103, 0f3FB8AA3B, %f108;
	fma.rn.f32 	%f110, %f103, 0f32A57060, %f109;
	mov.b32 	%r54, %f106;
	shl.b32 	%r55, %r54, 23;
	mov.b32 	%f111, %r55;
	ex2.approx.ftz.f32 	%f112, %f110;
	fma.rn.f32 	%f113, %f112, %f111, %f101;
	ld.global.f32 	%f114, [%rd7+12];
	sub.f32 	%f115, %f114, %f4;
	fma.rn.f32 	%f116, %f115, 0f3BBB989D, 0f3F000000;
	cvt.sat.f32.f32 	%f117, %f116;
	fma.rm.f32 	%f118, %f117, %f33, %f32;
	add.f32 	%f119, %f118, 0fCB40007F;
	neg.f32 	%f120, %f119;
	fma.rn.f32 	%f121, %f115, 0f3FB8AA3B, %f120;
	fma.rn.f32 	%f122, %f115, 0f32A57060, %f121;
	mov.b32 	%r56, %f118;
	shl.b32 	%r57, %r56, 23;
	mov.b32 	%f123, %r57;
	ex2.approx.ftz.f32 	%f124, %f122;
	fma.rn.f32 	%f241, %f124, %f123, %f113;
	add.s32 	%r86, %r86, 8;
	add.s32 	%r84, %r84, 8;
	add.s32 	%r83, %r83, 8;
	setp.ne.s32 	%p9, %r84, 0;
	@%p9 bra 	$L__BB2_12;
$L__BB2_13:
	setp.eq.s32 	%p10, %r13, 0;
	@%p10 bra 	$L__BB2_21;
	and.b32  	%r23, %r12, 3;
	setp.lt.u32 	%p11, %r13, 4;
	@%p11 bra 	$L__BB2_16;
	add.s32 	%r58, %r86, %r11;
	mul.wide.s32 	%rd8, %r58, 4;
	add.s64 	%rd9, %rd1, %rd8;
	ld.global.f32 	%f126, [%rd9];
	sub.f32 	%f127, %f126, %f4;
	fma.rn.f32 	%f128, %f127, 0f3BBB989D, 0f3F000000;
	cvt.sat.f32.f32 	%f129, %f128;
	mov.f32 	%f130, 0f4B400001;
	mov.f32 	%f131, 0f437C0000;
	fma.rm.f32 	%f132, %f129, %f131, %f130;
	add.f32 	%f133, %f132, 0fCB40007F;
	neg.f32 	%f134, %f133;
	fma.rn.f32 	%f135, %f127, 0f3FB8AA3B, %f134;
	fma.rn.f32 	%f136, %f127, 0f32A57060, %f135;
	mov.b32 	%r59, %f132;
	shl.b32 	%r60, %r59, 23;
	mov.b32 	%f137, %r60;
	ex2.approx.ftz.f32 	%f138, %f136;
	fma.rn.f32 	%f139, %f138, %f137, %f241;
	ld.global.f32 	%f140, [%rd9+4];
	sub.f32 	%f141, %f140, %f4;
	fma.rn.f32 	%f142, %f141, 0f3BBB989D, 0f3F000000;
	cvt.sat.f32.f32 	%f143, %f142;
	fma.rm.f32 	%f144, %f143, %f131, %f130;
	add.f32 	%f145, %f144, 0fCB40007F;
	neg.f32 	%f146, %f145;
	fma.rn.f32 	%f147, %f141, 0f3FB8AA3B, %f146;
	fma.rn.f32 	%f148, %f141, 0f32A57060, %f147;
	mov.b32 	%r61, %f144;
	shl.b32 	%r62, %r61, 23;
	mov.b32 	%f149, %r62;
	ex2.approx.ftz.f32 	%f150, %f148;
	fma.rn.f32 	%f151, %f150, %f149, %f139;
	ld.global.f32 	%f152, [%rd9+8];
	sub.f32 	%f153, %f152, %f4;
	fma.rn.f32 	%f154, %f153, 0f3BBB989D, 0f3F000000;
	cvt.sat.f32.f32 	%f155, %f154;
	fma.rm.f32 	%f156, %f155, %f131, %f130;
	add.f32 	%f157, %f156, 0fCB40007F;
	neg.f32 	%f158, %f157;
	fma.rn.f32 	%f159, %f153, 0f3FB8AA3B, %f158;
	fma.rn.f32 	%f160, %f153, 0f32A57060, %f159;
	mov.b32 	%r63, %f156;
	shl.b32 	%r64, %r63, 23;
	mov.b32 	%f161, %r64;
	ex2.approx.ftz.f32 	%f162, %f160;
	fma.rn.f32 	%f163, %f162, %f161, %f151;
	ld.global.f32 	%f164, [%rd9+12];
	sub.f32 	%f165, %f164, %f4;
	fma.rn.f32 	%f166, %f165, 0f3BBB989D, 0f3F000000;
	cvt.sat.f32.f32 	%f167, %f166;
	fma.rm.f32 	%f168, %f167, %f131, %f130;
	add.f32 	%f169, %f168, 0fCB40007F;
	neg.f32 	%f170, %f169;
	fma.rn.f32 	%f171, %f165, 0f3FB8AA3B, %f170;
	fma.rn.f32 	%f172, %f165, 0f32A57060, %f171;
	mov.b32 	%r65, %f168;
	shl.b32 	%r66, %r65, 23;
	mov.b32 	%f173, %r66;
	ex2.approx.ftz.f32 	%f174, %f172;
	fma.rn.f32 	%f241, %f174, %f173, %f163;
	add.s32 	%r86, %r86, 4;
$L__BB2_16:
	setp.eq.s32 	%p12, %r23, 0;
	@%p12 bra 	$L__BB2_21;
	setp.eq.s32 	%p13, %r23, 1;
	@%p13 bra 	$L__BB2_19;
	add.s32 	%r67, %r86, %r11;
	mul.wide.s32 	%rd10, %r67, 4;
	add.s64 	%rd11, %rd1, %rd10;
	ld.global.f32 	%f176, [%rd11];
	sub.f32 	%f177, %f176, %f4;
	fma.rn.f32 	%f178, %f177, 0f3BBB989D, 0f3F000000;
	cvt.sat.f32.f32 	%f179, %f178;
	mov.f32 	%f180, 0f4B400001;
	mov.f32 	%f181, 0f437C0000;
	fma.rm.f32 	%f182, %f179, %f181, %f180;
	add.f32 	%f183, %f182, 0fCB40007F;
	neg.f32 	%f184, %f183;
	fma.rn.f32 	%f185, %f177, 0f3FB8AA3B, %f184;
	fma.rn.f32 	%f186, %f177, 0f32A57060, %f185;
	mov.b32 	%r68, %f182;
	shl.b32 	%r69, %r68, 23;
	mov.b32 	%f187, %r69;
	ex2.approx.ftz.f32 	%f188, %f186;
	fma.rn.f32 	%f189, %f188, %f187, %f241;
	ld.global.f32 	%f190, [%rd11+4];
	sub.f32 	%f191, %f190, %f4;
	fma.rn.f32 	%f192, %f191, 0f3BBB989D, 0f3F000000;
	cvt.sat.f32.f32 	%f193, %f192;
	fma.rm.f32 	%f194, %f193, %f181, %f180;
	add.f32 	%f195, %f194, 0fCB40007F;
	neg.f32 	%f196, %f195;
	fma.rn.f32 	%f197, %f191, 0f3FB8AA3B, %f196;
	fma.rn.f32 	%f198, %f191, 0f32A57060, %f197;
	mov.b32 	%r70, %f194;
	shl.b32 	%r71, %r70, 23;
	mov.b32 	%f199, %r71;
	ex2.approx.ftz.f32 	%f200, %f198;
	fma.rn.f32 	%f241, %f200, %f199, %f189;
	add.s32 	%r86, %r86, 2;
$L__BB2_19:
	and.b32  	%r72, %r12, 1;
	setp.eq.b32 	%p14, %r72, 1;
	not.pred 	%p15, %p14;
	@%p15 bra 	$L__BB2_21;
	add.s32 	%r73, %r86, %r11;
	mul.wide.s32 	%rd12, %r73, 4;
	add.s64 	%rd13, %rd1, %rd12;
	ld.global.f32 	%f201, [%rd13];
	sub.f32 	%f202, %f201, %f4;
	fma.rn.f32 	%f203, %f202, 0f3BBB989D, 0f3F000000;
	cvt.sat.f32.f32 	%f204, %f203;
	mov.f32 	%f205, 0f4B400001;
	mov.f32 	%f206, 0f437C0000;
	fma.rm.f32 	%f207, %f204, %f206, %f205;
	add.f32 	%f208, %f207, 0fCB40007F;
	neg.f32 	%f209, %f208;
	fma.rn.f32 	%f210, %f202, 0f3FB8AA3B, %f209;
	fma.rn.f32 	%f211, %f202, 0f32A57060, %f210;
	mov.b32 	%r74, %f207;
	shl.b32 	%r75, %r74, 23;
	mov.b32 	%f212, %r75;
	ex2.approx.ftz.f32 	%f213, %f211;
	fma.rn.f32 	%f241, %f213, %f212, %f241;
$L__BB2_21:
	setp.lt.u32 	%p16, %r8, 2;
	st.shared.f32 	[%r7], %f241;
	bar.sync 	0;
	@%p16 bra 	$L__BB2_26;
	mov.u32 	%r89, %r8;
$L__BB2_23:
	shr.u32 	%r29, %r89, 1;
	setp.ge.u32 	%p17, %r90, %r29;
	@%p17 bra 	$L__BB2_25;
	shl.b32 	%r76, %r29, 2;
	add.s32 	%r77, %r7, %r76;
	ld.shared.f32 	%f214, [%r77];
	ld.shared.f32 	%f215, [%r7];
	add.f32 	%f216, %f214, %f215;
	st.shared.f32 	[%r7], %f216;
$L__BB2_25:
	bar.sync 	0;
	setp.gt.u32 	%p18, %r89, 3;
	mov.u32 	%r89, %r29;
	@%p18 bra 	$L__BB2_23;
$L__BB2_26:
	setp.ge.s32 	%p19, %r90, %r33;
	@%p19 bra 	$L__BB2_29;
	ld.shared.f32 	%f17, [sdata];
	mul.lo.s32 	%r30, %r33, %r1;
$L__BB2_28:
	add.s32 	%r78, %r90, %r30;
	mul.wide.s32 	%rd14, %r78, 4;
	add.s64 	%rd15, %rd1, %rd14;
	ld.global.f32 	%f217, [%rd15];
	sub.f32 	%f218, %f217, %f4;
	fma.rn.f32 	%f219, %f218, 0f3BBB989D, 0f3F000000;
	cvt.sat.f32.f32 	%f220, %f219;
	mov.f32 	%f221, 0f4B400001;
	mov.f32 	%f222, 0f437C0000;
	fma.rm.f32 	%f223, %f220, %f222, %f221;
	add.f32 	%f224, %f223, 0fCB40007F;
	neg.f32 	%f225, %f224;
	fma.rn.f32 	%f226, %f218, 0f3FB8AA3B, %f225;
	fma.rn.f32 	%f227, %f218, 0f32A57060, %f226;
	mov.b32 	%r79, %f223;
	shl.b32 	%r80, %r79, 23;
	mov.b32 	%f228, %r80;
	ex2.approx.ftz.f32 	%f229, %f227;
	mul.f32 	%f230, %f229, %f228;
	div.rn.f32 	%f231, %f230, %f17;
	st.global.f32 	[%rd15], %f231;
	add.s32 	%r90, %r90, %r8;
	setp.lt.s32 	%p20, %r90, %r33;
	@%p20 bra 	$L__BB2_28;
$L__BB2_29:
	ret;

}
	// .globl	_Z6matmulPKfS0_Pfiii
.visible .entry _Z6matmulPKfS0_Pfiii(
	.param .u64 .ptr .align 1 _Z6matmulPKfS0_Pfiii_param_0,
	.param .u64 .ptr .align 1 _Z6matmulPKfS0_Pfiii_param_1,
	.param .u64 .ptr .align 1 _Z6matmulPKfS0_Pfiii_param_2,
	.param .u32 _Z6matmulPKfS0_Pfiii_param_3,
	.param .u32 _Z6matmulPKfS0_Pfiii_param_4,
	.param .u32 _Z6matmulPKfS0_Pfiii_param_5
)
{
	.reg .pred 	%p<12>;
	.reg .b32 	%r<43>;
	.reg .b32 	%f<63>;
	.reg .b64 	%rd<13>;
	// demoted variable
	.shared .align 4 .b8 _ZZ6matmulPKfS0_PfiiiE5tileA[1024];
	// demoted variable
	.shared .align 4 .b8 _ZZ6matmulPKfS0_PfiiiE5tileB[1024];
	ld.param.u64 	%rd3, [_Z6matmulPKfS0_Pfiii_param_0];
	ld.param.u64 	%rd4, [_Z6matmulPKfS0_Pfiii_param_1];
	ld.param.u64 	%rd5, [_Z6matmulPKfS0_Pfiii_param_2];
	ld.param.u32 	%r24, [_Z6matmulPKfS0_Pfiii_param_3];
	ld.param.u32 	%r25, [_Z6matmulPKfS0_Pfiii_param_4];
	ld.param.u32 	%r26, [_Z6matmulPKfS0_Pfiii_param_5];
	mov.u32 	%r27, %ctaid.x;
	mov.u32 	%r28, %ctaid.y;
	mov.u32 	%r38, %tid.x;
	mov.u32 	%r40, %tid.y;
	shl.b32 	%r29, %r28, 4;
	add.s32 	%r3, %r29, %r40;
	shl.b32 	%r4, %r27, 4;
	add.s32 	%r5, %r4, %r38;
	setp.lt.s32 	%p1, %r26, 1;
	mov.f32 	%f62, 0f00000000;
	@%p1 bra 	$L__BB3_7;
	add.s32 	%r30, %r26, 15;
	shr.u32 	%r31, %r30, 4;
	shl.b32 	%r32, %r40, 6;
	mov.u32 	%r33, _ZZ6matmulPKfS0_PfiiiE5tileA;
	add.s32 	%r6, %r33, %r32;
	shl.b32 	%r34, %r38, 2;
	add.s32 	%r7, %r6, %r34;
	mov.u32 	%r35, _ZZ6matmulPKfS0_PfiiiE5tileB;
	add.s32 	%r9, %r35, %r34;
	add.s32 	%r8, %r9, %r32;
	neg.s32 	%r42, %r31;
	mad.lo.s32 	%r36, %r40, %r25, %r38;
	add.s32 	%r41, %r36, %r4;
	shl.b32 	%r12, %r25, 4;
	mad.lo.s32 	%r39, %r26, %r3, %r38;
	cvta.to.global.u64 	%rd1, %rd3;
	cvta.to.global.u64 	%rd2, %rd4;
	mov.f32 	%f62, 0f00000000;
$L__BB3_2:
	setp.ge.s32 	%p2, %r3, %r24;
	setp.ge.s32 	%p3, %r38, %r26;
	mov.f32 	%f60, 0f00000000;
	or.pred  	%p4, %p2, %p3;
	@%p4 bra 	$L__BB3_4;
	mul.wide.u32 	%rd6, %r39, 4;
	add.s64 	%rd7, %rd1, %rd6;
	ld.global.f32 	%f60, [%rd7];
$L__BB3_4:
	setp.ge.s32 	%p5, %r5, %r25;
	st.shared.f32 	[%r7], %f60;
	setp.ge.s32 	%p6, %r40, %r26;
	mov.f32 	%f61, 0f00000000;
	or.pred  	%p7, %p6, %p5;
	@%p7 bra 	$L__BB3_6;
	mul.wide.s32 	%rd8, %r41, 4;
	add.s64 	%rd9, %rd2, %rd8;
	ld.global.f32 	%f61, [%rd9];
$L__BB3_6:
	st.shared.f32 	[%r8], %f61;
	bar.sync 	0;
	ld.shared.f32 	%f12, [%r6];
	ld.shared.f32 	%f13, [%r9];
	fma.rn.f32 	%f14, %f12, %f13, %f62;
	ld.shared.f32 	%f15, [%r6+4];
	ld.shared.f32 	%f16, [%r9+64];
	fma.rn.f32 	%f17, %f15, %f16, %f14;
	ld.shared.f32 	%f18, [%r6+8];
	ld.shared.f32 	%f19, [%r9+128];
	fma.rn.f32 	%f20, %f18, %f19, %f17;
	ld.shared.f32 	%f21, [%r6+12];
	ld.shared.f32 	%f22, [%r9+192];
	fma.rn.f32 	%f23, %f21, %f22, %f20;
	ld.shared.f32 	%f24, [%r6+16];
	ld.shared.f32 	%f25, [%r9+256];
	fma.rn.f32 	%f26, %f24, %f25, %f23;
	ld.shared.f32 	%f27, [%r6+20];
	ld.shared.f32 	%f28, [%r9+320];
	fma.rn.f32 	%f29, %f27, %f28, %f26;
	ld.shared.f32 	%f30, [%r6+24];
	ld.shared.f32 	%f31, [%r9+384];
	fma.rn.f32 	%f32, %f30, %f31, %f29;
	ld.shared.f32 	%f33, [%r6+28];
	ld.shared.f32 	%f34, [%r9+448];
	fma.rn.f32 	%f35, %f33, %f34, %f32;
	ld.shared.f32 	%f36, [%r6+32];
	ld.shared.f32 	%f37, [%r9+512];
	fma.rn.f32 	%f38, %f36, %f37, %f35;
	ld.shared.f32 	%f39, [%r6+36];
	ld.shared.f32 	%f40, [%r9+576];
	fma.rn.f32 	%f41, %f39, %f40, %f38;
	ld.shared.f32 	%f42, [%r6+40];
	ld.shared.f32 	%f43, [%r9+640];
	fma.rn.f32 	%f44, %f42, %f43, %f41;
	ld.shared.f32 	%f45, [%r6+44];
	ld.shared.f32 	%f46, [%r9+704];
	fma.rn.f32 	%f47, %f45, %f46, %f44;
	ld.shared.f32 	%f48, [%r6+48];
	ld.shared.f32 	%f49, [%r9+768];
	fma.rn.f32 	%f50, %f48, %f49, %f47;
	ld.shared.f32 	%f51, [%r6+52];
	ld.shared.f32 	%f52, [%r9+832];
	fma.rn.f32 	%f53, %f51, %f52, %f50;
	ld.shared.f32 	%f54, [%r6+56];
	ld.shared.f32 	%f55, [%r9+896];
	fma.rn.f32 	%f56, %f54, %f55, %f53;
	ld.shared.f32 	%f57, [%r6+60];
	ld.shared.f32 	%f58, [%r9+960];
	fma.rn.f32 	%f62, %f57, %f58, %f56;
	bar.sync 	0;
	add.s32 	%r42, %r42, 1;
	setp.ne.s32 	%p8, %r42, 0;
	add.s32 	%r41, %r41, %r12;
	add.s32 	%r40, %r40, 16;
	add.s32 	%r39, %r39, 16;
	add.s32 	%r38, %r38, 16;
	@%p8 bra 	$L__BB3_2;
$L__BB3_7:
	setp.ge.s32 	%p9, %r3, %r24;
	setp.ge.s32 	%p10, %r5, %r25;
	or.pred  	%p11, %p9, %p10;
	@%p11 bra 	$L__BB3_9;
	mad.lo.s32 	%r37, %r25, %r3, %r5;
	cvta.to.global.u64 	%rd10, %rd5;
	mul.wide.u32 	%rd11, %r37, 4;
	add.s64 	%rd12, %rd10, %rd11;
	st.global.f32 	[%rd12], %f62;
$L__BB3_9:
	ret;

}


// ===== COMPILED SASS (sm_100) =====

	.target	sm_100

	.elftype	@"ET_EXEC"


//--------------------- .note.nv.tkinfo           --------------------------
	.section	.note.nv.tkinfo,"",@"SHT_NOTE"
	.sectionflags	@"SHF_NOTE_NV_TKINFO"
	.tkinfo
        /*0018*/ 	.word	0x00000002
        /*0030*/ 	.string	""
        /*0030*/ 	.string	"ptxas"
        /*0030*/ 	.string	"Cuda compilation tools, release 13.0, V13.0.88"
        /*0030*/ 	.string	"Build cuda_13.0.r13.0/compiler.36424714_0"
        /*0030*/ 	.string	"-arch sm_100 -m 64 "



//--------------------- .note.nv.cuinfo           --------------------------
	.section	.note.nv.cuinfo,"",@"SHT_NOTE"
	.sectionflags	@"SHF_NOTE_NV_CUINFO"
        /*0018*/ 	.short	0x0002
        /*001a*/ 	.short	0x0064
        /*001c*/ 	.short	0x0082
	.zero		2


//--------------------- .nv.info                  --------------------------
	.section	.nv.info,"",@"SHT_CUDA_INFO"
	.align	4


	//----- nvinfo : EIATTR_REGCOUNT
	.align		4
        /*0000*/ 	.byte	0x04, 0x2f
        /*0002*/ 	.short	(.L_1 - .L_0)
	.align		4
.L_0:
        /*0004*/ 	.word	index@(_Z9transposePKfPfii)
        /*0008*/ 	.word	0x0000000c


	//----- nvinfo : EIATTR_FRAME_SIZE
	.align		4
.L_1:
        /*000c*/ 	.byte	0x04, 0x11
        /*000e*/ 	.short	(.L_3 - .L_2)
	.align		4
.L_2:
        /*0010*/ 	.word	index@(_Z9transposePKfPfii)
        /*0014*/ 	.word	0x00000000


	//----- nvinfo : EIATTR_REGCOUNT
	.align		4
.L_3:
        /*0018*/ 	.byte	0x04, 0x2f
        /*001a*/ 	.short	(.L_5 - .L_4)
	.align		4
.L_4:
        /*001c*/ 	.word	index@(_Z12matmul_scalePKfS0_Pfiiif)
        /*0020*/ 	.word	0x00000020


	//----- nvinfo : EIATTR_FRAME_SIZE
	.align		4
.L_5:
        /*0024*/ 	.byte	0x04, 0x11
        /*0026*/ 	.short	(.L_7 - .L_6)
	.align		4
.L_6:
        /*0028*/ 	.word	index@(_Z12matmul_scalePKfS0_Pfiiif)
        /*002c*/ 	.word	0x00000000


	//----- nvinfo : EIATTR_REGCOUNT
	.align		4
.L_7:
        /*0030*/ 	.byte	0x04, 0x2f
        /*0032*/ 	.short	(.L_9 - .L_8)
	.align		4
.L_8:
        /*0034*/ 	.word	index@(_Z7softmaxPfii)
        /*0038*/ 	.word	0x00000020


	//----- nvinfo : EIATTR_FRAME_SIZE
	.align		4
.L_9:
        /*003c*/ 	.byte	0x04, 0x11
        /*003e*/ 	.short	(.L_11 - .L_10)
	.align		4
.L_10:
        /*0040*/ 	.word	index@($__internal_0_$__cuda_sm3x_div_rn_noftz_f32_slowpath)
        /*0044*/ 	.word	0x00000000


	//----- nvinfo : EIATTR_FRAME_SIZE
	.align		4
.L_11:
        /*0048*/ 	.byte	0x04, 0x11
        /*004a*/ 	.short	(.L_13 - .L_12)
	.align		4
.L_12:
        /*004c*/ 	.word	index@(_Z7softmaxPfii)
        /*0050*/ 	.word	0x00000000


	//----- nvinfo : EIATTR_REGCOUNT
	.align		4
.L_13:
        /*0054*/ 	.byte	0x04, 0x2f
        /*0056*/ 	.short	(.L_15 - .L_14)
	.align		4
.L_14:
        /*0058*/ 	.word	index@(_Z6matmulPKfS0_Pfiii)
        /*005c*/ 	.word	0x00000020


	//----- nvinfo : EIATTR_FRAME_SIZE
	.align		4
.L_15:
        /*0060*/ 	.byte	0x04, 0x11
        /*0062*/ 	.short	(.L_17 - .L_16)
	.align		4
.L_16:
        /*0064*/ 	.word	index@(_Z6matmulPKfS0_Pfiii)
        /*0068*/ 	.word	0x00000000


	//----- nvinfo : EIATTR_MIN_STACK_SIZE
	.align		4
.L_17:
        /*006c*/ 	.byte	0x04, 0x12
        /*006e*/ 	.short	(.L_19 - .L_18)
	.align		4
.L_18:
        /*0070*/ 	.word	index@(_Z6matmulPKfS0_Pfiii)
        /*0074*/ 	.word	0x00000000


	//----- nvinfo : EIATTR_MIN_STACK_SIZE
	.align		4
.L_19:
        /*0078*/ 	.byte	0x04, 0x12
        /*007a*/ 	.short	(.L_21 - .L_20)
	.align		4
.L_20:
        /*007c*/ 	.word	index@(_Z7softmaxPfii)
        /*0080*/ 	.word	0x00000000


	//----- nvinfo : EIATTR_MIN_STACK_SIZE
	.align		4
.L_21:
        /*0084*/ 	.byte	0x04, 0x12
        /*0086*/ 	.short	(.L_23 - .L_22)
	.align		4
.L_22:
        /*0088*/ 	.word	index@(_Z12matmul_scalePKfS0_Pfiiif)
        /*008c*/ 	.word	0x00000000


	//----- nvinfo : EIATTR_MIN_STACK_SIZE
	.align		4
.L_23:
        /*0090*/ 	.byte	0x04, 0x12
        /*0092*/ 	.short	(.L_25 - .L_24)
	.align		4
.L_24:
        /*0094*/ 	.word	index@(_Z9transposePKfPfii)
        /*0098*/ 	.word	0x00000000
.L_25:


//--------------------- .nv.compat                --------------------------
	.section	.nv.compat,"",@"SHT_CUDA_COMPAT_INFO"
	.align	4
        /*0000*/ 	.byte	0x02, 0x09, 0x00, 0x00, 0x02, 0x02, 0x01, 0x00, 0x02, 0x05, 0x05, 0x00, 0x03, 0x07, 0x01, 0x01
        /*0010*/ 	.byte	0x02, 0x03, 0x00, 0x00, 0x02, 0x06, 0x01, 0x00, 0x04, 0x0b, 0x08, 0x00, 0x01, 0x00, 0x00, 0x00
        /*0020*/ 	.byte	0x00, 0x00, 0x00, 0x00


//--------------------- .nv.info._Z6matmulPKfS0_Pfiii --------------------------
	.section	.nv.info._Z6matmulPKfS0_Pfiii,"",@"SHT_CUDA_INFO"
	.sectionflags	@""
	.align	4


	//----- nvinfo : EIATTR_CUDA_API_VERSION
	.align		4
        /*0000*/ 	.byte	0x04, 0x37
        /*0002*/ 	.short	(.L_27 - .L_26)
.L_26:
        /*0004*/ 	.word	0x00000082


	//----- nvinfo : EIATTR_KPARAM_INFO
	.align		4
.L_27:
        /*0008*/ 	.byte	0x04, 0x17
        /*000a*/ 	.short	(.L_29 - .L_28)
.L_28:
        /*000c*/ 	.word	0x00000000
        /*0010*/ 	.short	0x0005
        /*0012*/ 	.short	0x0020
        /*0014*/ 	.byte	0x00, 0xf0, 0x11, 0x00


	//----- nvinfo : EIATTR_KPARAM_INFO
	.align		4
.L_29:
        /*0018*/ 	.byte	0x04, 0x17
        /*001a*/ 	.short	(.L_31 - .L_30)
.L_30:
        /*001c*/ 	.word	0x00000000
        /*0020*/ 	.short	0x0004
        /*0022*/ 	.short	0x001c
        /*0024*/ 	.byte	0x00, 0xf0, 0x11, 0x00


	//----- nvinfo : EIATTR_KPARAM_INFO
	.align		4
.L_31:
        /*0028*/ 	.byte	0x04, 0x17
        /*002a*/ 	.short	(.L_33 - .L_32)
.L_32:
        /*002c*/ 	.word	0x00000000
        /*0030*/ 	.short	0x0003
        /*0032*/ 	.short	0x0018
        /*0034*/ 	.byte	0x00, 0xf0, 0x11, 0x00


	//----- nvinfo : EIATTR_KPARAM_INFO
	.align		4
.L_33:
        /*0038*/ 	.byte	0x04, 0x17
        /*003a*/ 	.short	(.L_35 - .L_34)
.L_34:
        /*003c*/ 	.word	0x00000000
        /*0040*/ 	.short	0x0002
        /*0042*/ 	.short	0x0010
        /*0044*/ 	.byte	0x00, 0xf5, 0x21, 0x00


	//----- nvinfo : EIATTR_KPARAM_INFO
	.align		4
.L_35:
        /*0048*/ 	.byte	0x04, 0x17
        /*004a*/ 	.short	(.L_37 - .L_36)
.L_36:
        /*004c*/ 	.word	0x00000000
        /*0050*/ 	.short	0x0001
        /*0052*/ 	.short	0x0008
        /*0054*/ 	.byte	0x00, 0xf5, 0x21, 0x00


	//----- nvinfo : EIATTR_KPARAM_INFO
	.align		4
.L_37:
        /*0058*/ 	.byte	0x04, 0x17
        /*005a*/ 	.short	(.L_39 - .L_38)
.L_38:
        /*005c*/ 	.word	0x00000000
        /*0060*/ 	.short	0x0000
        /*0062*/ 	.short	0x0000
        /*0064*/ 	.byte	0x00, 0xf5, 0x21, 0x00


	//----- nvinfo : EIATTR_SPARSE_MMA_MASK
	.align		4
.L_39:
        /*0068*/ 	.byte	0x03, 0x50
        /*006a*/ 	.short	0x0000


	//----- nvinfo : EIATTR_MAXREG_COUNT
	.align		4
        /*006c*/ 	.byte	0x03, 0x1b
        /*006e*/ 	.short	0x00ff


	//----- nvinfo : EIATTR_NUM_BARRIERS
	.align		4
        /*0070*/ 	.byte	0x02, 0x4c
        /*0072*/ 	.byte	0x01
	.zero		1


	//----- nvinfo : EIATTR_MERCURY_ISA_VERSION
	.align		4
        /*0074*/ 	.byte	0x03, 0x5f
        /*0076*/ 	.short	0x0101


	//----- nvinfo : EIATTR_VRC_CTA_INIT_COUNT
	.align		4
        /*0078*/ 	.byte	0x02, 0x4a
	.zero		1
	.zero		1


	//----- nvinfo : EIATTR_EXIT_INSTR_OFFSETS
	.align		4
        /*007c*/ 	.byte	0x04, 0x1c
        /*007e*/ 	.short	(.L_41 - .L_40)


	//   ....[0]....
.L_40:
        /*0080*/ 	.word	0x000005e0


	//   ....[1]....
        /*0084*/ 	.word	0x00000630


	//----- nvinfo : EIATTR_CBANK_PARAM_SIZE
	.align		4
.L_41:
        /*0088*/ 	.byte	0x03, 0x19
        /*008a*/ 	.short	0x0024


	//----- nvinfo : EIATTR_PARAM_CBANK
	.align		4
        /*008c*/ 	.byte	0x04, 0x0a
        /*008e*/ 	.short	(.L_43 - .L_42)
	.align		4
.L_42:
        /*0090*/ 	.word	index@(.nv.constant0._Z6matmulPKfS0_Pfiii)
        /*0094*/ 	.short	0x0380
        /*0096*/ 	.short	0x0024


	//----- nvinfo : EIATTR_SW_WAR
	.align		4
.L_43:
        /*0098*/ 	.byte	0x04, 0x36
        /*009a*/ 	.short	(.L_45 - .L_44)
.L_44:
        /*009c*/ 	.word	0x00000008
.L_45:


//--------------------- .nv.info._Z7softmaxPfii   --------------------------
	.section	.nv.info._Z7softmaxPfii,"",@"SHT_CUDA_INFO"
	.sectionflags	@""
	.align	4


	//----- nvinfo : EIATTR_CUDA_API_VERSION
	.align		4
        /*0000*/ 	.byte	0x04, 0x37
        /*0002*/ 	.short	(.L_47 - .L_46)
.L_46:
        /*0004*/ 	.word	0x00000082


	//----- nvinfo : EIATTR_KPARAM_INFO
	.align		4
.L_47:
        /*0008*/ 	.byte	0x04, 0x17
        /*000a*/ 	.short	(.L_49 - .L_48)
.L_48:
        /*000c*/ 	.word	0x00000000
        /*0010*/ 	.short	0x0002
        /*0012*/ 	.short	0x000c
        /*0014*/ 	.byte	0x00, 0xf0, 0x11, 0x00


	//----- nvinfo : EIATTR_KPARAM_INFO
	.align		4
.L_49:
        /*0018*/ 	.byte	0x04, 0x17
        /*001a*/ 	.short	(.L_51 - .L_50)
.L_50:
        /*001c*/ 	.word	0x00000000
        /*0020*/ 	.short	0x0001
        /*0022*/ 	.short	0x0008
        /*0024*/ 	.byte	0x00, 0xf0, 0x11, 0x00


	//----- nvinfo : EIATTR_KPARAM_INFO
	.align		4
.L_51:
        /*0028*/ 	.byte	0x04, 0x17
        /*002a*/ 	.short	(.L_53 - .L_52)
.L_52:
        /*002c*/ 	.word	0x00000000
        /*0030*/ 	.short	0x0000
        /*0032*/ 	.short	0x0000
        /*0034*/ 	.byte	0x00, 0xf5, 0x21, 0x00


	//----- nvinfo : EIATTR_SPARSE_MMA_MASK
	.align		4
.L_53:
        /*0038*/ 	.byte	0x03, 0x50
        /*003a*/ 	.short	0x0000


	//----- nvinfo : EIATTR_MAXREG_COUNT
	.align		4
        /*003c*/ 	.byte	0x03, 0x1b
        /*003e*/ 	.short	0x00ff


	//----- nvinfo : EIATTR_NUM_BARRIERS
	.align		4
        /*0040*/ 	.byte	0x02, 0x4c
        /*0042*/ 	.byte	0x01
	.zero		1


	//----- nvinfo : EIATTR_MERCURY_ISA_VERSION
	.align		4
        /*0044*/ 	.byte	0x03, 0x5f
        /*0046*/ 	.short	0x0101


	//----- nvinfo : EIATTR_VRC_CTA_INIT_COUNT
	.align		4
        /*0048*/ 	.byte	0x02, 0x4a
	.zero		1
	.zero		1


	//----- nvinfo : EIATTR_EXIT_INSTR_OFFSETS
	.align		4
        /*004c*/ 	.byte	0x04, 0x1c
        /*004e*/ 	.short	(.L_55 - .L_54)


	//   ....[0]....
.L_54:
        /*0050*/ 	.word	0x00000040


	//   ....[1]....
        /*0054*/ 	.word	0x00001190


	//   ....[2]....
        /*0058*/ 	.word	0x00001400


	//----- nvinfo : EIATTR_CRS_STACK_SIZE
	.align		4
.L_55:
        /*005c*/ 	.byte	0x04, 0x1e
        /*005e*/ 	.short	(.L_57 - .L_56)
.L_56:
        /*0060*/ 	.word	0x00000000


	//----- nvinfo : EIATTR_CBANK_PARAM_SIZE
	.align		4
.L_57:
        /*0064*/ 	.byte	0x03, 0x19
        /*0066*/ 	.short	0x0010


	//----- nvinfo : EIATTR_PARAM_CBANK
	.align		4
        /*0068*/ 	.byte	0x04, 0x0a
        /*006a*/ 	.short	(.L_59 - .L_58)
	.align		4
.L_58:
        /*006c*/ 	.word	index@(.nv.constant0._Z7softmaxPfii)
        /*0070*/ 	.short	0x0380
        /*0072*/ 	.short	0x0010


	//----- nvinfo : EIATTR_SW_WAR
	.align		4
.L_59:
        /*0074*/ 	.byte	0x04, 0x36
        /*0076*/ 	.short	(.L_61 - .L_60)
.L_60:
        /*0078*/ 	.word	0x00000008
.L_61:


//--------------------- .nv.info._Z12matmul_scalePKfS0_Pfiiif --------------------------
	.section	.nv.info._Z12matmul_scalePKfS0_Pfiiif,"",@"SHT_CUDA_INFO"
	.sectionflags	@""
	.align	4


	//----- nvinfo : EIATTR_CUDA_API_VERSION
	.align		4
        /*0000*/ 	.byte	0x04, 0x37
        /*0002*/ 	.short	(.L_63 - .L_62)
.L_62:
        /*0004*/ 	.word	0x00000082


	//----- nvinfo : EIATTR_KPARAM_INFO
	.align		4
.L_63:
        /*0008*/ 	.byte	0x04, 0x17
        /*000a*/ 	.short	(.L_65 - .L_64)
.L_64:
        /*000c*/ 	.word	0x00000000
        /*0010*/ 	.short	0x0006
        /*0012*/ 	.short	0x0024
        /*0014*/ 	.byte	0x00, 0xf0, 0x11, 0x00


	//----- nvinfo : EIATTR_KPARAM_INFO
	.align		4
.L_65:
        /*0018*/ 	.byte	0x04, 0x17
        /*001a*/ 	.short	(.L_67 - .L_66)
.L_66:
        /*001c*/ 	.word	0x00000000
        /*0020*/ 	.short	0x0005
        /*0022*/ 	.short	0x0020
        /*0024*/ 	.byte	0x00, 0xf0, 0x11, 0x00


	//----- nvinfo : EIATTR_KPARAM_INFO
	.align		4
.L_67:
        /*0028*/ 	.byte	0x04, 0x17
        /*002a*/ 	.short	(.L_69 - .L_68)
.L_68:
        /*002c*/ 	.word	0x00000000
        /*0030*/ 	.short	0x0004
        /*0032*/ 	.short	0x001c
        /*0034*/ 	.byte	0x00, 0xf0, 0x11, 0x00


	//----- nvinfo : EIATTR_KPARAM_INFO
	.align		4
.L_69:
        /*0038*/ 	.byte	0x04, 0x17
        /*003a*/ 	.short	(.L_71 - .L_70)
.L_70:
        /*003c*/ 	.word	0x00000000
        /*0040*/ 	.short	0x0003
        /*0042*/ 	.short	0x0018
        /*0044*/ 	.byte	0x00, 0xf0, 0x11, 0x00


	//----- nvinfo : EIATTR_KPARAM_INFO
	.align		4
.L_71:
        /*0048*/ 	.byte	0x04, 0x17
        /*004a*/ 	.short	(.L_73 - .L_72)
.L_72:
        /*004c*/ 	.word	0x00000000
        /*0050*/ 	.short	0x0002
        /*0052*/ 	.short	0x0010
        /*0054*/ 	.byte	0x00, 0xf5, 0x21, 0x00


	//----- nvinfo : EIATTR_KPARAM_INFO
	.align		4
.L_73:
        /*0058*/ 	.byte	0x04, 0x17
        /*005a*/ 	.short	(.L_75 - .L_74)
.L_74:
        /*005c*/ 	.word	0x00000000
        /*0060*/ 	.short	0x0001
        /*0062*/ 	.short	0x0008
        /*0064*/ 	.byte	0x00, 0xf5, 0x21, 0x00


	//----- nvinfo : EIATTR_KPARAM_INFO
	.align		4
.L_75:
        /*0068*/ 	.byte	0x04, 0x17
        /*006a*/ 	.short	(.L_77 - .L_76)
.L_76:
        /*006c*/ 	.word	0x00000000
        /*0070*/ 	.short	0x0000
        /*0072*/ 	.short	0x0000
        /*0074*/ 	.byte	0x00, 0xf5, 0x21, 0x00


	//----- nvinfo : EIATTR_SPARSE_MMA_MASK
	.align		4
.L_77:
        /*0078*/ 	.byte	0x03, 0x50
        /*007a*/ 	.short	0x0000


	//----- nvinfo : EIATTR_MAXREG_COUNT
	.align		4
        /*007c*/ 	.byte	0x03, 0x1b
        /*007e*/ 	.short	0x00ff


	//----- nvinfo : EIATTR_NUM_BARRIERS
	.align		4
        /*0080*/ 	.byte	0x02, 0x4c
        /*0082*/ 	.byte	0x01
	.zero		1


	//----- nvinfo : EIATTR_MERCURY_ISA_VERSION
	.align		4
        /*0084*/ 	.byte	0x03, 0x5f
        /*0086*/ 	.short	0x0101


	//----- nvinfo : EIATTR_VRC_CTA_INIT_COUNT
	.align		4
        /*0088*/ 	.byte	0x02, 0x4a
	.zero		1
	.zero		1


	//----- nvinfo : EIATTR_EXIT_INSTR_OFFSETS
	.align		4
        /*008c*/ 	.byte	0x04, 0x1c
        /*008e*/ 	.short	(.L_79 - .L_78)


	//   ....[0]....
.L_78:
        /*0090*/ 	.word	0x000005e0


	//   ....[1]....
        /*0094*/ 	.word	0x00000650


	//----- nvinfo : EIATTR_CBANK_PARAM_SIZE
	.align		4
.L_79:
        /*0098*/ 	.byte	0x03, 0x19
        /*009a*/ 	.short	0x0028


	//----- nvinfo : EIATTR_PARAM_CBANK
	.align		4
        /*009c*/ 	.byte	0x04, 0x0a
        /*009e*/ 	.short	(.L_81 - .L_80)
	.align		4
.L_80:
        /*00a0*/ 	.word	index@(.nv.constant0._Z12matmul_scalePKfS0_Pfiiif)
        /*00a4*/ 	.short	0x0380
        /*00a6*/ 	.short	0x0028


	//----- nvinfo : EIATTR_SW_WAR
	.align		4
.L_81:
        /*00a8*/ 	.byte	0x04, 0x36
        /*00aa*/ 	.short	(.L_83 - .L_82)
.L_82:
        /*00ac*/ 	.word	0x00000008
.L_83:


//--------------------- .nv.info._Z9transposePKfPfii --------------------------
	.section	.nv.info._Z9transposePKfPfii,"",@"SHT_CUDA_INFO"
	.sectionflags	@""
	.align	4


	//----- nvinfo : EIATTR_CUDA_API_VERSION
	.align		4
        /*0000*/ 	.byte	0x04, 0x37
        /*0002*/ 	.short	(.L_85 - .L_84)
.L_84:
        /*0004*/ 	.word	0x00000082


	//----- nvinfo : EIATTR_KPARAM_INFO
	.align		4
.L_85:
        /*0008*/ 	.byte	0x04, 0x17
        /*000a*/ 	.short	(.L_87 - .L_86)
.L_86:
        /*000c*/ 	.word	0x00000000
        /*0010*/ 	.short	0x0003
        /*0012*/ 	.short	0x0014
        /*0014*/ 	.byte	0x00, 0xf0, 0x11, 0x00


	//----- nvinfo : EIATTR_KPARAM_INFO
	.align		4
.L_87:
        /*0018*/ 	.byte	0x04, 0x17
        /*001a*/ 	.short	(.L_89 - .L_88)
.L_88:
        /*001c*/ 	.word	0x00000000
        /*0020*/ 	.short	0x0002
        /*0022*/ 	.short	0x0010
        /*0024*/ 	.byte	0x00, 0xf0, 0x11, 0x00


	//----- nvinfo : EIATTR_KPARAM_INFO
	.align		4
.L_89:
        /*0028*/ 	.byte	0x04, 0x17
        /*002a*/ 	.short	(.L_91 - .L_90)
.L_90:
        /*002c*/ 	.word	0x00000000
        /*0030*/ 	.short	0x0001
        /*0032*/ 	.short	0x0008
        /*0034*/ 	.byte	0x00, 0xf5, 0x21, 0x00


	//----- nvinfo : EIATTR_KPARAM_INFO
	.align		4
.L_91:
        /*0038*/ 	.byte	0x04, 0x17
        /*003a*/ 	.short	(.L_93 - .L_92)
.L_92:
        /*003c*/ 	.word	0x00000000
        /*0040*/ 	.short	0x0000
        /*0042*/ 	.short	0x0000
        /*0044*/ 	.byte	0x00, 0xf5, 0x21, 0x00


	//----- nvinfo : EIATTR_SPARSE_MMA_MASK
	.align		4
.L_93:
        /*0048*/ 	.byte	0x03, 0x50
        /*004a*/ 	.short	0x0000


	//----- nvinfo : EIATTR_MAXREG_COUNT
	.align		4
        /*004c*/ 	.byte	0x03, 0x1b
        /*004e*/ 	.short	0x00ff


	//----- nvinfo : EIATTR_NUM_BARRIERS
	.align		4
        /*0050*/ 	.byte	0x02, 0x4c
        /*0052*/ 	.byte	0x01
	.zero		1


	//----- nvinfo : EIATTR_MERCURY_ISA_VERSION
	.align		4
        /*0054*/ 	.byte	0x03, 0x5f
        /*0056*/ 	.short	0x0101


	//----- nvinfo : EIATTR_VRC_CTA_INIT_COUNT
	.align		4
        /*0058*/ 	.byte	0x02, 0x4a
	.zero		1
	.zero		1


	//----- nvinfo : EIATTR_EXIT_INSTR_OFFSETS
	.align		4
        /*005c*/ 	.byte	0x04, 0x1c
        /*005e*/ 	.short	(.L_95 - .L_94)


	//   ....[0]....
.L_94:
        /*0060*/ 	.word	0x000001a0


	//   ....[1]....
        /*0064*/ 	.word	0x00000250


	//----- nvinfo : EIATTR_CBANK_PARAM_SIZE
	.align		4
.L_95:
        /*0068*/ 	.byte	0x03, 0x19
        /*006a*/ 	.short	0x0018


	//----- nvinfo : EIATTR_PARAM_CBANK
	.align		4
        /*006c*/ 	.byte	0x04, 0x0a
        /*006e*/ 	.short	(.L_97 - .L_96)
	.align		4
.L_96:
        /*0070*/ 	.word	index@(.nv.constant0._Z9transposePKfPfii)
        /*0074*/ 	.short	0x0380
        /*0076*/ 	.short	0x0018


	//----- nvinfo : EIATTR_SW_WAR
	.align		4
.L_97:
        /*0078*/ 	.byte	0x04, 0x36
        /*007a*/ 	.short	(.L_99 - .L_98)
.L_98:
        /*007c*/ 	.word	0x00000008
.L_99:


//--------------------- .nv.callgraph             --------------------------
	.section	.nv.callgraph,"",@"SHT_CUDA_CALLGRAPH"
	.align	4
	.sectionentsize	8
	.align		4
        /*0000*/ 	.word	0x00000000
	.align		4
        /*0004*/ 	.word	0xffffffff
	.align		4
        /*0008*/ 	.word	0x00000000
	.align		4
        /*000c*/ 	.word	0xfffffffe
	.align		4
        /*0010*/ 	.word	0x00000000
	.align		4
        /*0014*/ 	.word	0xfffffffd
	.align		4
        /*0018*/ 	.word	0x00000000
	.align		4
        /*001c*/ 	.word	0xfffffffc


//--------------------- .text._Z6matmulPKfS0_Pfiii --------------------------
	.section	.text._Z6matmulPKfS0_Pfiii,"ax",@progbits
	.align	128
        .global         _Z6matmulPKfS0_Pfiii
        .type           _Z6matmulPKfS0_Pfiii,@function
        .size           _Z6matmulPKfS0_Pfiii,(.L_x_39 - _Z6matmulPKfS0_Pfiii)
        .other          _Z6matmulPKfS0_Pfiii,@"STO_CUDA_ENTRY STV_DEFAULT"
_Z6matmulPKfS0_Pfiii:
.text._Z6matmulPKfS0_Pfiii:
[----:B------:R-:W-:Y:S01]  /*0000*/  LDC R1, c[0x0][0x37c] ;  /* 0x0000df00ff017b82 */ /* 0x000fe20000000800 */
[----:B------:R-:W0:Y:S01]  /*0010*/  S2R R3, SR_CTAID.Y ;  /* 0x0000000000037919 */ /* 0x000e220000002600 */
[----:B------:R-:W1:Y:S01]  /*0020*/  LDCU UR10, c[0x0][0x3a0] ;  /* 0x00007400ff0a77ac */ /* 0x000e620008000800 */
[----:B------:R-:W-:Y:S01]  /*0030*/  HFMA2 R21, -RZ, RZ, 0, 0 ;  /* 0x00000000ff157431 */ /* 0x000fe200000001ff */
[----:B------:R-:W0:Y:S01]  /*0040*/  S2R R13, SR_TID.Y ;  /* 0x00000000000d7919 */ /* 0x000e220000002200 */
[----:B------:R-:W2:Y:S01]  /*0050*/  LDCU.64 UR8, c[0x0][0x358] ;  /* 0x00006b00ff0877ac */ /* 0x000ea20008000a00 */
[----:B------:R-:W3:Y:S01]  /*0060*/  S2R R5, SR_CTAID.X ;  /* 0x0000000000057919 */ /* 0x000ee20000002500 */
[----:B------:R-:W3:Y:S01]  /*0070*/  S2R R0, SR_TID.X ;  /* 0x0000000000007919 */ /* 0x000ee20000002100 */
[----:B-1----:R-:W-:Y:S01]  /*0080*/  UISETP.GE.AND UP0, UPT, UR10, 0x1, UPT ;  /* 0x000000010a00788c */ /* 0x002fe2000bf06270 */
[----:B0-----:R-:W-:Y:S02]  /*0090*/  LEA R3, R3, R13, 0x4 ;  /* 0x0000000d03037211 */ /* 0x001fe400078e20ff */
[----:B---3--:R-:W-:-:S06]  /*00a0*/  LEA R2, R5, R0, 0x4 ;  /* 0x0000000005027211 */ /* 0x008fcc00078e20ff */
[----:B--2---:R-:W-:Y:S05]  /*00b0*/  BRA.U !UP0, `(.L_x_0) ;  /* 0x00000005083c7547 */ /* 0x004fea000b800000 */
[----:B------:R-:W0:Y:S01]  /*00c0*/  S2UR UR7, SR_CgaCtaId ;  /* 0x00000000000779c3 */ /* 0x000e220000008800 */
[----:B------:R-:W1:Y:S01]  /*00d0*/  LDCU UR11, c[0x0][0x39c] ;  /* 0x00007380ff0b77ac */ /* 0x000e620008000800 */
[----:B------:R-:W-:Y:S01]  /*00e0*/  MOV R21, RZ ;  /* 0x000000ff00157202 */ /* 0x000fe20000000f00 */
[----:B------:R-:W-:Y:S01]  /*00f0*/  IMAD R12, R3, UR10, R0 ;  /* 0x0000000a030c7c24 */ /* 0x000fe2000f8e0200 */
[----:B------:R-:W-:Y:S01]  /*0100*/  UMOV UR5, 0x400 ;  /* 0x0000040000057882 */ /* 0x000fe20000000000 */
[----:B------:R-:W-:-:S03]  /*0110*/  UIADD3 UR4, UPT, UPT, UR10, 0xf, URZ ;  /* 0x0000000f0a047890 */ /* 0x000fc6000fffe0ff */
[----:B------:R-:W2:Y:S01]  /*0120*/  LDC R15, c[0x0][0x39c] ;  /* 0x0000e700ff0f7b82 */ /* 0x000ea20000000800 */
[----:B------:R-:W-:Y:S02]  /*0130*/  UIADD3 UR6, UPT, UPT, UR5, 0x400, URZ ;  /* 0x0000040005067890 */ /* 0x000fe4000fffe0ff */
[----:B------:R-:W-:Y:S01]  /*0140*/  USHF.R.U32.HI UR4, URZ, 0x4, UR4 ;  /* 0x00000004ff047899 */ /* 0x000fe20008011604 */
[----:B------:R-:W3:Y:S01]  /*0150*/  LDCU UR13, c[0x0][0x3a0] ;  /* 0x00007400ff0d77ac */ /* 0x000ee20008000800 */
[----:B------:R-:W4:Y:S01]  /*0160*/  LDCU UR12, c[0x0][0x398] ;  /* 0x00007300ff0c77ac */ /* 0x000f220008000800 */
[----:B-1----:R-:W-:Y:S01]  /*0170*/  IMAD R18, R13, UR11, R0 ;  /* 0x0000000b0d127c24 */ /* 0x002fe2000f8e0200 */
[----:B------:R-:W-:Y:S02]  /*0180*/  UIADD3 UR4, UPT, UPT, -UR4, URZ, URZ ;  /* 0x000000ff04047290 */ /* 0x000fe4000fffe1ff */
[----:B0-----:R-:W-:Y:S02]  /*0190*/  ULEA UR5, UR7, UR5, 0x18 ;  /* 0x0000000507057291 */ /* 0x001fe4000f8ec0ff */
[----:B------:R-:W-:Y:S01]  /*01a0*/  LEA R18, R5, R18, 0x4 ;  /* 0x0000001205127211 */ /* 0x000fe200078e20ff */
[----:B------:R-:W-:-:S03]  /*01b0*/  ULEA UR6, UR7, UR6, 0x18 ;  /* 0x0000000607067291 */ /* 0x000fc6000f8ec0ff */
[----:B------:R-:W-:-:S03]  /*01c0*/  LEA R17, R13, UR5, 0x6 ;  /* 0x000000050d117c11 */ /* 0x000fc6000f8e30ff */
[C---:B------:R-:W-:Y:S02]  /*01d0*/  LEA R16, R0.reuse, UR6, 0x2 ;  /* 0x0000000600107c11 */ /* 0x040fe4000f8e10ff */
[----:B------:R-:W-:Y:S02]  /*01e0*/  LEA R19, R0, R17, 0x2 ;  /* 0x0000001100137211 */ /* 0x000fe400078e10ff */
[----:B---34-:R-:W-:-:S07]  /*01f0*/  LEA R14, R13, R16, 0x6 ;  /* 0x000000100d0e7211 */ /* 0x018fce00078e30ff */
.L_x_1:
[----:B------:R-:W-:Y:S01]  /*0200*/  ISETP.GE.AND P1, PT, R0, UR13, PT ;  /* 0x0000000d00007c0c */ /* 0x000fe2000bf26270 */
[----:B------:R-:W-:Y:S01]  /*0210*/  HFMA2 R29, -RZ, RZ, 0, 0 ;  /* 0x00000000ff1d7431 */ /* 0x000fe200000001ff */
[----:B--2---:R-:W-:Y:S02]  /*0220*/  ISETP.GE.AND P0, PT, R2, R15, PT ;  /* 0x0000000f0200720c */ /* 0x004fe40003f06270 */
[----:B------:R-:W-:Y:S02]  /*0230*/  ISETP.GE.OR P1, PT, R3, UR12, P1 ;  /* 0x0000000c03007c0c */ /* 0x000fe40008f26670 */
[----:B------:R-:W-:Y:S02]  /*0240*/  ISETP.GE.OR P0, PT, R13, UR13, P0 ;  /* 0x0000000d0d007c0c */ /* 0x000fe40008706670 */
[----:B------:R-:W-:-:S09]  /*0250*/  MOV R22, RZ ;  /* 0x000000ff00167202 */ /* 0x000fd20000000f00 */
[----:B------:R-:W0:Y:S08]  /*0260*/  @!P1 LDC.64 R6, c[0x0][0x380] ;  /* 0x0000e000ff069b82 */ /* 0x000e300000000a00 */
[----:B------:R-:W1:Y:S01]  /*0270*/  @!P0 LDC.64 R4, c[0x0][0x388] ;  /* 0x0000e200ff048b82 */ /* 0x000e620000000a00 */
[----:B0-----:R-:W-:-:S05]  /*0280*/  @!P1 IMAD.WIDE.U32 R6, R12, 0x4, R6 ;  /* 0x000000040c069825 */ /* 0x001fca00078e0006 */
[----:B------:R-:W2:Y:S01]  /*0290*/  @!P1 LDG.E R22, desc[UR8][R6.64] ;  /* 0x0000000806169981 */ /* 0x000ea2000c1e1900 */
[----:B-1----:R-:W-:-:S05]  /*02a0*/  @!P0 IMAD.WIDE R24, R18, 0x4, R4 ;  /* 0x0000000412188825 */ /* 0x002fca00078e0204 */
[----:B------:R-:W3:Y:S01]  /*02b0*/  @!P0 LDG.E R29, desc[UR8][R24.64] ;  /* 0x00000008181d8981 */ /* 0x000ee2000c1e1900 */
[----:B------:R-:W-:-:S04]  /*02c0*/  UIADD3 UR4, UPT, UPT, UR4, 0x1, URZ ;  /* 0x0000000104047890 */ /* 0x000fc8000fffe0ff */
[----:B------:R-:W-:Y:S01]  /*02d0*/  UISETP.NE.AND UP0, UPT, UR4, URZ, UPT ;  /* 0x000000ff0400728c */ /* 0x000fe2000bf05270 */
[----:B------:R-:W-:Y:S02]  /*02e0*/  IADD3 R0, PT, PT, R0, 0x10, RZ ;  /* 0x0000001000007810 */ /* 0x000fe40007ffe0ff */
[----:B------:R-:W-:Y:S02]  /*02f0*/  IADD3 R13, PT, PT, R13, 0x10, RZ ;  /* 0x000000100d0d7810 */ /* 0x000fe40007ffe0ff */
[----:B------:R-:W-:Y:S02]  /*0300*/  IADD3 R12, PT, PT, R12, 0x10, RZ ;  /* 0x000000100c0c7810 */ /* 0x000fe40007ffe0ff */
[----:B------:R-:W-:Y:S01]  /*0310*/  LEA R18, R15, R18, 0x4 ;  /* 0x000000120f127211 */ /* 0x000fe200078e20ff */
[----:B--2---:R-:W-:Y:S04]  /*0320*/  STS [R19], R22 ;  /* 0x0000001613007388 */ /* 0x004fe80000000800 */
[----:B---3--:R-:W-:Y:S01]  /*0330*/  STS [R14], R29 ;  /* 0x0000001d0e007388 */ /* 0x008fe20000000800 */
[----:B------:R-:W-:Y:S06]  /*0340*/  BAR.SYNC.DEFER_BLOCKING 0x0 ;  /* 0x0000000000007b1d */ /* 0x000fec0000010000 */
[----:B------:R-:W-:Y:S04]  /*0350*/  LDS R28, [R16] ;  /* 0x00000000101c7984 */ /* 0x000fe80000000800 */
[----:B------:R-:W0:Y:S04]  /*0360*/  LDS.128 R8, [R17] ;  /* 0x0000000011087984 */ /* 0x000e280000000c00 */
[----:B------:R-:W1:Y:S04]  /*0370*/  LDS R29, [R16+0x40] ;  /* 0x00004000101d7984 */ /* 0x000e680000000800 */
[----:B------:R-:W2:Y:S04]  /*0380*/  LDS R27, [R16+0x80] ;  /* 0x00008000101b7984 */ /* 0x000ea80000000800 */
[----:B------:R-:W3:Y:S04]  /*0390*/  LDS R26, [R16+0xc0] ;  /* 0x0000c000101a7984 */ /* 0x000ee80000000800 */
[----:B------:R-:W-:Y:S04]  /*03a0*/  LDS R23, [R16+0x100] ;  /* 0x0001000010177984 */ /* 0x000fe80000000800 */
[----:B------:R-:W4:Y:S04]  /*03b0*/  LDS.128 R4, [R17+0x10] ;  /* 0x0000100011047984 */ /* 0x000f280000000c00 */
[----:B------:R-:W5:Y:S04]  /*03c0*/  LDS R20, [R16+0x140] ;  /* 0x0001400010147984 */ /* 0x000f680000000800 */
[----:B------:R-:W5:Y:S04]  /*03d0*/  LDS R25, [R16+0x180] ;  /* 0x0001800010197984 */ /* 0x000f680000000800 */
[----:B------:R-:W5:Y:S04]  /*03e0*/  LDS R22, [R16+0x1c0] ;  /* 0x0001c00010167984 */ /* 0x000f680000000800 */
[----:B------:R-:W-:Y:S01]  /*03f0*/  LDS R24, [R16+0x240] ;  /* 0x0002400010187984 */ /* 0x000fe20000000800 */
[----:B0-----:R-:W-:-:S03]  /*0400*/  FFMA R8, R8, R28, R21 ;  /* 0x0000001c08087223 */ /* 0x001fc60000000015 */
[----:B------:R-:W-:Y:S01]  /*0410*/  LDS R21, [R16+0x200] ;  /* 0x0002000010157984 */ /* 0x000fe20000000800 */
[----:B-1----:R-:W-:-:S04]  /*0420*/  FFMA R8, R29, R9, R8 ;  /* 0x000000091d087223 */ /* 0x002fc80000000008 */
[----:B--2---:R-:W-:-:S04]  /*0430*/  FFMA R27, R27, R10, R8 ;  /* 0x0000000a1b1b7223 */ /* 0x004fc80000000008 */
[----:B---3--:R-:W-:Y:S02]  /*0440*/  FFMA R27, R26, R11, R27 ;  /* 0x0000000b1a1b7223 */ /* 0x008fe4000000001b */
[----:B------:R-:W0:Y:S02]  /*0450*/  LDS.128 R8, [R17+0x20] ;  /* 0x0000200011087984 */ /* 0x000e240000000c00 */
[----:B----4-:R-:W-:-:S04]  /*0460*/  FFMA R23, R4, R23, R27 ;  /* 0x0000001704177223 */ /* 0x010fc8000000001b */
[----:B-----5:R-:W-:Y:S02]  /*0470*/  FFMA R20, R20, R5, R23 ;  /* 0x0000000514147223 */ /* 0x020fe40000000017 */
[----:B------:R-:W1:Y:S02]  /*0480*/  LDS R23, [R16+0x280] ;  /* 0x0002800010177984 */ /* 0x000e640000000800 */
[----:B------:R-:W-:Y:S02]  /*0490*/  FFMA R25, R25, R6, R20 ;  /* 0x0000000619197223 */ /* 0x000fe40000000014 */
[----:B------:R-:W2:Y:S02]  /*04a0*/  LDS R20, [R16+0x2c0] ;  /* 0x0002c00010147984 */ /* 0x000ea40000000800 */
[----:B------:R-:W-:Y:S02]  /*04b0*/  FFMA R27, R22, R7, R25 ;  /* 0x00000007161b7223 */ /* 0x000fe40000000019 */
[----:B------:R-:W-:Y:S04]  /*04c0*/  LDS R25, [R16+0x300] ;  /* 0x0003000010197984 */ /* 0x000fe80000000800 */
[----:B------:R-:W3:Y:S04]  /*04d0*/  LDS.128 R4, [R17+0x30] ;  /* 0x0000300011047984 */ /* 0x000ee80000000c00 */
[----:B------:R-:W4:Y:S01]  /*04e0*/  LDS R22, [R16+0x340] ;  /* 0x0003400010167984 */ /* 0x000f220000000800 */
[----:B0-----:R-:W-:-:S03]  /*04f0*/  FFMA R27, R8, R21, R27 ;  /* 0x00000015081b7223 */ /* 0x001fc6000000001b */
[----:B------:R-:W0:Y:S04]  /*0500*/  LDS R21, [R16+0x380] ;  /* 0x0003800010157984 */ /* 0x000e280000000800 */
[----:B------:R-:W5:Y:S01]  /*0510*/  LDS R8, [R16+0x3c0] ;  /* 0x0003c00010087984 */ /* 0x000f620000000800 */
[----:B------:R-:W-:-:S04]  /*0520*/  FFMA R24, R24, R9, R27 ;  /* 0x0000000918187223 */ /* 0x000fc8000000001b */
[----:B-1----:R-:W-:-:S04]  /*0530*/  FFMA R23, R23, R10, R24 ;  /* 0x0000000a17177223 */ /* 0x002fc80000000018 */
[----:B--2---:R-:W-:-:S04]  /*0540*/  FFMA R11, R20, R11, R23 ;  /* 0x0000000b140b7223 */ /* 0x004fc80000000017 */
[----:B---3--:R-:W-:-:S04]  /*0550*/  FFMA R11, R4, R25, R11 ;  /* 0x00000019040b7223 */ /* 0x008fc8000000000b */
[----:B----4-:R-:W-:-:S04]  /*0560*/  FFMA R22, R22, R5, R11 ;  /* 0x0000000516167223 */ /* 0x010fc8000000000b */
[----:B0-----:R-:W-:-:S04]  /*0570*/  FFMA R21, R21, R6, R22 ;  /* 0x0000000615157223 */ /* 0x001fc80000000016 */
[----:B-----5:R-:W-:Y:S01]  /*0580*/  FFMA R21, R8, R7, R21 ;  /* 0x0000000708157223 */ /* 0x020fe20000000015 */
[----:B------:R-:W-:Y:S06]  /*0590*/  BAR.SYNC.DEFER_BLOCKING 0x0 ;  /* 0x0000000000007b1d */ /* 0x000fec0000010000 */
[----:B------:R-:W-:Y:S05]  /*05a0*/  BRA.U UP0, `(.L_x_1) ;  /* 0xfffffffd00147547 */ /* 0x000fea000b83ffff */
.L_x_0:
[----:B------:R-:W0:Y:S02]  /*05b0*/  LDCU.64 UR4, c[0x0][0x398] ;  /* 0x00007300ff0477ac */ /* 0x000e240008000a00 */
[----:B0-----:R-:W-:-:S04]  /*05c0*/  ISETP.GE.AND P0, PT, R2, UR5, PT ;  /* 0x0000000502007c0c */ /* 0x001fc8000bf06270 */
[----:B------:R-:W-:-:S13]  /*05d0*/  ISETP.GE.OR P0, PT, R3, UR4, P0 ;  /* 0x0000000403007c0c */ /* 0x000fda0008706670 */
[----:B------:R-:W-:Y:S05]  /*05e0*/  @P0 EXIT ;  /* 0x000000000000094d */ /* 0x000fea0003800000 */
[----:B------:R-:W0:Y:S01]  /*05f0*/  LDC.64 R4, c[0x0][0x390] ;  /* 0x0000e400ff047b82 */ /* 0x000e220000000a00 */
[----:B------:R-:W-:-:S04]  /*0600*/  IMAD R3, R3, UR5, R2 ;  /* 0x0000000503037c24 */ /* 0x000fc8000f8e0202 */
[----:B0-----:R-:W-:-:S05]  /*0610*/  IMAD.WIDE.U32 R2, R3, 0x4, R4 ;  /* 0x0000000403027825 */ /* 0x001fca00078e0004 */
[----:B------:R-:W-:Y:S01]  /*0620*/  STG.E desc[UR8][R2.64], R21 ;  /* 0x0000001502007986 */ /* 0x000fe2000c101908 */
[----:B------:R-:W-:Y:S05]  /*0630*/  EXIT ;  /* 0x000000000000794d */ /* 0x000fea0003800000 */
.L_x_2:
[----:B------:R-:W-:-:S00]  /*0640*/  BRA `(.L_x_2) ;  /* 0xfffffffc00fc7947 */ /* 0x000fc0000383ffff */
[----:B------:R-:W-:-:S00]  /*0650*/  NOP ;  /* 0x0000000000007918 */ /* 0x000fc00000000000 */
        /* <DEDUP_REMOVED lines=10> */
.L_x_39:


//--------------------- .text._Z7softmaxPfii      --------------------------
	.section	.text._Z7softmaxPfii,"ax",@progbits
	.align	128
        .global         _Z7softmaxPfii
        .type           _Z7softmaxPfii,@function
        .size           _Z7softmaxPfii,(.L_x_38 - _Z7softmaxPfii)
        .other          _Z7softmaxPfii,@"STO_CUDA_ENTRY STV_DEFAULT"
_Z7softmaxPfii:
.text._Z7softmaxPfii:
[----:B------:R-:W-:Y:S08]  /*0000*/  LDC R1, c[0x0][0x37c] ;  /* 0x0000df00ff017b82 */ /* 0x000ff00000000800 */
[----:B------:R-:W0:Y:S08]  /*0010*/  S2UR UR6, SR_CTAID.X ;  /* 0x00000000000679c3 */ /* 0x000e300000002500 */
[----:B------:R-:W0:Y:S02]  /*0020*/  LDC R0, c[0x0][0x388] ;  /* 0x0000e200ff007b82 */ /* 0x000e240000000800 */
[----:B0-----:R-:W-:-:S13]  /*0030*/  ISETP.LE.AND P0, PT, R0, UR6, PT ;  /* 0x0000000600007c0c */ /* 0x001fda000bf03270 */
[----:B------:R-:W-:Y:S05]  /*0040*/  @P0 EXIT ;  /* 0x000000000000094d */ /* 0x000fea0003800000 */
[----:B------:R-:W0:Y:S01]  /*0050*/  S2R R4, SR_TID.X ;  /* 0x0000000000047919 */ /* 0x000e220000002100 */
[----:B------:R-:W0:Y:S01]  /*0060*/  LDC R11, c[0x0][0x38c] ;  /* 0x0000e300ff0b7b82 */ /* 0x000e220000000800 */
[----:B------:R-:W1:Y:S01]  /*0070*/  LDCU.64 UR8, c[0x0][0x358] ;  /* 0x00006b00ff0877ac */ /* 0x000e620008000a00 */
[----:B------:R-:W-:Y:S01]  /*0080*/  BSSY.RECONVERGENT B0, `(.L_x_3) ;  /* 0x000000f000007945 */ /* 0x000fe20003800200 */
[----:B------:R-:W-:Y:S01]  /*0090*/  HFMA2 R5, -RZ, RZ, -598.5, 40320 ;  /* 0xe0ad78ecff057431 */ /* 0x000fe200000001ff */
[----:B0-----:R-:W-:-:S13]  /*00a0*/  ISETP.GE.AND P0, PT, R4, R11, PT ;  /* 0x0000000b0400720c */ /* 0x001fda0003f06270 */
[----:B-1----:R-:W-:Y:S05]  /*00b0*/  @P0 BRA `(.L_x_4) ;  /* 0x00000000002c0947 */ /* 0x002fea0003800000 */
[----:B------:R-:W0:Y:S01]  /*00c0*/  LDC R9, c[0x0][0x360] ;  /* 0x0000d800ff097b82 */ /* 0x000e220000000800 */
[----:B------:R-:W-:Y:S02]  /*00d0*/  MOV R5, 0xe0ad78ec ;  /* 0xe0ad78ec00057802 */ /* 0x000fe40000000f00 */
[----:B------:R-:W-:-:S05]  /*00e0*/  MOV R0, R4 ;  /* 0x0000000400007202 */ /* 0x000fca0000000f00 */
[----:B------:R-:W1:Y:S02]  /*00f0*/  LDC.64 R6, c[0x0][0x380] ;  /* 0x0000e000ff067b82 */ /* 0x000e640000000a00 */
.L_x_5:
[----:B------:R-:W-:-:S04]  /*0100*/  IMAD R3, R11, UR6, R0 ;  /* 0x000000060b037c24 */ /* 0x000fc8000f8e0200 */
[----:B-1----:R-:W-:-:S06]  /*0110*/  IMAD.WIDE R2, R3, 0x4, R6 ;  /* 0x0000000403027825 */ /* 0x002fcc00078e0206 */
[----:B------:R-:W2:Y:S01]  /*0120*/  LDG.E R2, desc[UR8][R2.64] ;  /* 0x0000000802027981 */ /* 0x000ea2000c1e1900 */
[----:B0-----:R-:W-:-:S04]  /*0130*/  IADD3 R0, PT, PT, R9, R0, RZ ;  /* 0x0000000009007210 */ /* 0x001fc80007ffe0ff */
[----:B------:R-:W-:Y:S02]  /*0140*/  ISETP.GE.AND P0, PT, R0, R11, PT ;  /* 0x0000000b0000720c */ /* 0x000fe40003f06270 */
[----:B--2---:R-:W-:-:S11]  /*0150*/  FMNMX R5, R2, R5, !PT ;  /* 0x0000000502057209 */ /* 0x004fd60007800000 */
[----:B------:R-:W-:Y:S05]  /*0160*/  @!P0 BRA `(.L_x_5) ;  /* 0xfffffffc00e48947 */ /* 0x000fea000383ffff */
.L_x_4:
[----:B------:R-:W-:Y:S05]  /*0170*/  BSYNC.RECONVERGENT B0 ;  /* 0x0000000000007941 */ /* 0x000fea0003800200 */
.L_x_3:
[----:B------:R-:W0:Y:S01]  /*0180*/  S2UR UR5, SR_CgaCtaId ;  /* 0x00000000000579c3 */ /* 0x000e220000008800 */
[----:B------:R-:W-:Y:S01]  /*0190*/  UMOV UR4, 0x400 ;  /* 0x0000040000047882 */ /* 0x000fe20000000000 */
[----:B------:R-:W1:Y:S02]  /*01a0*/  LDCU UR7, c[0x0][0x360] ;  /* 0x00006c00ff0777ac */ /* 0x000e640008000800 */
[----:B-1----:R-:W-:Y:S02]  /*01b0*/  UISETP.GE.U32.AND UP0, UPT, UR7, 0x2, UPT ;  /* 0x000000020700788c */ /* 0x002fe4000bf06070 */
[----:B0-----:R-:W-:-:S06]  /*01c0*/  ULEA UR4, UR5, UR4, 0x18 ;  /* 0x0000000405047291 */ /* 0x001fcc000f8ec0ff */
[----:B------:R-:W-:-:S05]  /*01d0*/  LEA R0, R4, UR4, 0x2 ;  /* 0x0000000404007c11 */ /* 0x000fca000f8e10ff */
[----:B------:R0:W-:Y:S01]  /*01e0*/  STS [R0], R5 ;  /* 0x0000000500007388 */ /* 0x0001e20000000800 */
[----:B------:R-:W-:Y:S06]  /*01f0*/  BAR.SYNC.DEFER_BLOCKING 0x0 ;  /* 0x0000000000007b1d */ /* 0x000fec0000010000 */
[----:B------:R-:W-:Y:S05]  /*0200*/  BRA.U !UP0, `(.L_x_6) ;  /* 0x0000000108307547 */ /* 0x000fea000b800000 */
[----:B------:R-:W-:-:S07]  /*0210*/  MOV R2, UR7 ;  /* 0x0000000700027c02 */ /* 0x000fce0008000f00 */
.L_x_7:
[----:B------:R-:W-:-:S04]  /*0220*/  SHF.R.U32.HI R7, RZ, 0x1, R2 ;  /* 0x00000001ff077819 */ /* 0x000fc80000011602 */
[----:B------:R-:W-:-:S13]  /*0230*/  ISETP.GE.U32.AND P0, PT, R4, R7, PT ;  /* 0x000000070400720c */ /* 0x000fda0003f06070 */
[----:B0-----:R-:W-:Y:S01]  /*0240*/  @!P0 LEA R5, R7, R0, 0x2 ;  /* 0x0000000007058211 */ /* 0x001fe200078e10ff */
[----:B------:R-:W-:Y:S04]  /*0250*/  @!P0 LDS R3, [R0] ;  /* 0x0000000000038984 */ /* 0x000fe80000000800 */
[----:B------:R-:W0:Y:S02]  /*0260*/  @!P0 LDS R6, [R5] ;  /* 0x0000000005068984 */ /* 0x000e240000000800 */
[----:B0-----:R-:W-:-:S05]  /*0270*/  @!P0 FMNMX R3, R3, R6, !PT ;  /* 0x0000000603038209 */ /* 0x001fca0007800000 */
[----:B------:R1:W-:Y:S01]  /*0280*/  @!P0 STS [R0], R3 ;  /* 0x0000000300008388 */ /* 0x0003e20000000800 */
[----:B------:R-:W-:Y:S01]  /*0290*/  BAR.SYNC.DEFER_BLOCKING 0x0 ;  /* 0x0000000000007b1d */ /* 0x000fe20000010000 */
[----:B------:R-:W-:Y:S02]  /*02a0*/  ISETP.GT.U32.AND P0, PT, R2, 0x3, PT ;  /* 0x000000030200780c */ /* 0x000fe40003f04070 */
[----:B------:R-:W-:-:S11]  /*02b0*/  MOV R2, R7 ;  /* 0x0000000700027202 */ /* 0x000fd60000000f00 */
[----:B-1----:R-:W-:Y:S05]  /*02c0*/  @P0 BRA `(.L_x_7) ;  /* 0xfffffffc00d40947 */ /* 0x002fea000383ffff */
.L_x_6:
[----:B------:R-:W1:Y:S01]  /*02d0*/  LDC R9, c[0x0][0x38c] ;  /* 0x0000e300ff097b82 */ /* 0x000e620000000800 */
[----:B------:R-:W-:Y:S01]  /*02e0*/  UMOV UR4, 0x400 ;  /* 0x0000040000047882 */ /* 0x000fe20000000000 */
[----:B------:R-:W-:Y:S01]  /*02f0*/  BSSY.RECONVERGENT B0, `(.L_x_8) ;  /* 0x00000d7000007945 */ /* 0x000fe20003800200 */
[----:B------:R-:W-:-:S05]  /*0300*/  HFMA2 R17, -RZ, RZ, 0, 0 ;  /* 0x00000000ff117431 */ /* 0x000fca00000001ff */
[----:B------:R-:W2:Y:S01]  /*0310*/  S2UR UR5, SR_CgaCtaId ;  /* 0x00000000000579c3 */ /* 0x000ea20000008800 */
[----:B-1----:R-:W-:Y:S01]  /*0320*/  ISETP.GE.AND P0, PT, R4, R9, PT ;  /* 0x000000090400720c */ /* 0x002fe20003f06270 */
[----:B--2---:R-:W-:-:S09]  /*0330*/  ULEA UR4, UR5, UR4, 0x18 ;  /* 0x0000000405047291 */ /* 0x004fd2000f8ec0ff */
[----:B0-----:R-:W0:Y:S03]  /*0340*/  LDS R5, [UR4] ;  /* 0x00000004ff057984 */ /* 0x001e260008000800 */
[----:B------:R-:W-:Y:S05]  /*0350*/  @P0 BRA `(.L_x_9) ;  /* 0x0000000c00400947 */ /* 0x000fea0003800000 */
[CC--:B------:R-:W-:Y:S01]  /*0360*/  IADD3 R2, PT, PT, R4.reuse, -R9.reuse, RZ ;  /* 0x8000000904027210 */ /* 0x0c0fe20007ffe0ff */
[----:B------:R-:W-:Y:S01]  /*0370*/  BSSY.RECONVERGENT B1, `(.L_x_10) ;  /* 0x0000068000017945 */ /* 0x000fe20003800200 */
[----:B------:R-:W-:Y:S02]  /*0380*/  IADD3 R8, PT, PT, -R4, R9, RZ ;  /* 0x0000000904087210 */ /* 0x000fe40007ffe1ff */
[----:B------:R-:W-:Y:S02]  /*0390*/  ISETP.GT.U32.AND P1, PT, R2, -0x8, PT ;  /* 0xfffffff80200780c */ /* 0x000fe40003f24070 */
[----:B------:R-:W-:Y:S02]  /*03a0*/  LOP3.LUT R23, R8, 0x7, RZ, 0xc0, !PT ;  /* 0x0000000708177812 */ /* 0x000fe400078ec0ff */
[----:B------:R-:W-:Y:S02]  /*03b0*/  MOV R17, RZ ;  /* 0x000000ff00117202 */ /* 0x000fe40000000f00 */
[----:B------:R-:W-:-:S02]  /*03c0*/  ISETP.NE.AND P0, PT, R23, RZ, PT ;  /* 0x000000ff1700720c */ /* 0x000fc40003f05270 */
[----:B------:R-:W-:-:S05]  /*03d0*/  MOV R10, R4 ;  /* 0x00000004000a7202 */ /* 0x000fca0000000f00 */
[----:B------:R-:W-:Y:S06]  /*03e0*/  @P1 BRA `(.L_x_11) ;  /* 0x0000000400801947 */ /* 0x000fec0003800000 */
[----:B------:R-:W1:Y:S01]  /*03f0*/  LDC.64 R2, c[0x0][0x380] ;  /* 0x0000e000ff027b82 */ /* 0x000e620000000a00 */
[----:B------:R-:W-:Y:S01]  /*0400*/  LOP3.LUT R12, R8, 0xfffffff8, RZ, 0xc0, !PT ;  /* 0xfffffff8080c7812 */ /* 0x000fe200078ec0ff */
[----:B------:R-:W-:Y:S01]  /*0410*/  IMAD R11, R9, UR6, R4 ;  /* 0x00000006090b7c24 */ /* 0x000fe2000f8e0204 */
[----:B------:R-:W-:Y:S02]  /*0420*/  MOV R17, RZ ;  /* 0x000000ff00117202 */ /* 0x000fe40000000f00 */
[----:B------:R-:W-:Y:S02]  /*0430*/  MOV R10, R4 ;  /* 0x00000004000a7202 */ /* 0x000fe40000000f00 */
[----:B------:R-:W-:Y:S02]  /*0440*/  IADD3 R12, PT, PT, -R12, RZ, RZ ;  /* 0x000000ff0c0c7210 */ /* 0x000fe40007ffe1ff */
[----:B-1----:R-:W-:-:S04]  /*0450*/  IADD3 R2, P1, PT, R2, 0x10, RZ ;  /* 0x0000001002027810 */ /* 0x002fc80007f3e0ff */
[----:B------:R-:W-:-:S09]  /*0460*/  IADD3.X R3, PT, PT, RZ, R3, RZ, P1, !PT ;  /* 0x00000003ff037210 */ /* 0x000fd20000ffe4ff */
.L_x_12:
[----:B------:R-:W-:-:S05]  /*0470*/  IMAD.WIDE R6, R11, 0x4, R2 ;  /* 0x000000040b067825 */ /* 0x000fca00078e0202 */
[----:B------:R-:W0:Y:S04]  /*0480*/  LDG.E R26, desc[UR8][R6.64+-0x10] ;  /* 0xfffff008061a7981 */ /* 0x000e28000c1e1900 */
[----:B------:R-:W2:Y:S04]  /*0490*/  LDG.E R19, desc[UR8][R6.64+-0xc] ;  /* 0xfffff40806137981 */ /* 0x000ea8000c1e1900 */
[----:B------:R-:W3:Y:S04]  /*04a0*/  LDG.E R24, desc[UR8][R6.64+-0x8] ;  /* 0xfffff80806187981 */ /* 0x000ee8000c1e1900 */
[----:B------:R-:W4:Y:S04]  /*04b0*/  LDG.E R22, desc[UR8][R6.64+-0x4] ;  /* 0xfffffc0806167981 */ /* 0x000f28000c1e1900 */
[----:B------:R-:W5:Y:S04]  /*04c0*/  LDG.E R20, desc[UR8][R6.64] ;  /* 0x0000000806147981 */ /* 0x000f68000c1e1900 */
[----:B------:R-:W5:Y:S04]  /*04d0*/  LDG.E R18, desc[UR8][R6.64+0x4] ;  /* 0x0000040806127981 */ /* 0x000f68000c1e1900 */
[----:B------:R-:W5:Y:S04]  /*04e0*/  LDG.E R14, desc[UR8][R6.64+0x8] ;  /* 0x00000808060e7981 */ /* 0x000f68000c1e1900 */
[----:B------:R1:W5:Y:S01]  /*04f0*/  LDG.E R16, desc[UR8][R6.64+0xc] ;  /* 0x00000c0806107981 */ /* 0x000362000c1e1900 */
[----:B------:R-:W-:Y:S01]  /*0500*/  HFMA2 R15, -RZ, RZ, 0.96630859375, -0.0022525787353515625 ;  /* 0x3bbb989dff0f7431 */ /* 0x000fe200000001ff */
[----:B------:R-:W-:-:S02]  /*0510*/  MOV R13, 0x437c0000 ;  /* 0x437c0000000d7802 */ /* 0x000fc40000000f00 */
[----:B------:R-:W-:Y:S02]  /*0520*/  IADD3 R12, PT, PT, R12, 0x8, RZ ;  /* 0x000000080c0c7810 */ /* 0x000fe40007ffe0ff */
[----:B------:R-:W-:Y:S02]  /*0530*/  IADD3 R10, PT, PT, R10, 0x8, RZ ;  /* 0x000000080a0a7810 */ /* 0x000fe40007ffe0ff */
[----:B------:R-:W-:Y:S02]  /*0540*/  ISETP.NE.AND P1, PT, R12, RZ, PT ;  /* 0x000000ff0c00720c */ /* 0x000fe40003f25270 */
[----:B------:R-:W-:Y:S01]  /*0550*/  IADD3 R11, PT, PT, R11, 0x8, RZ ;  /* 0x000000080b0b7810 */ /* 0x000fe20007ffe0ff */
[----:B0-----:R-:W-:-:S04]  /*0560*/  FADD R28, -R5, R26 ;  /* 0x0000001a051c7221 */ /* 0x001fc80000000100 */
[----:B------:R-:W-:-:S04]  /*0570*/  FFMA.SAT R26, R28, R15, 0.5 ;  /* 0x3f0000001c1a7423 */ /* 0x000fc8000000200f */
[----:B------:R-:W-:Y:S01]  /*0580*/  FFMA.RM R21, R26, R13, 12582913 ;  /* 0x4b4000011a157423 */ /* 0x000fe2000000400d */
[C---:B--2---:R-:W-:Y:S01]  /*0590*/  FADD R26, -R5.reuse, R19 ;  /* 0x00000013051a7221 */ /* 0x044fe20000000100 */
[----:B---3--:R-:W-:Y:S02]  /*05a0*/  FADD R24, -R5, R24 ;  /* 0x0000001805187221 */ /* 0x008fe40000000100 */
[C---:B------:R-:W-:Y:S01]  /*05b0*/  FADD R19, R21.reuse, -12583039 ;  /* 0xcb40007f15137421 */ /* 0x040fe20000000000 */
[----:B------:R-:W-:Y:S01]  /*05c0*/  FFMA.SAT R27, R26, R15, 0.5 ;  /* 0x3f0000001a1b7423 */ /* 0x000fe2000000200f */
[----:B-1----:R-:W-:Y:S01]  /*05d0*/  SHF.L.U32 R6, R21, 0x17, RZ ;  /* 0x0000001715067819 */ /* 0x002fe200000006ff */
[----:B----4-:R-:W-:Y:S01]  /*05e0*/  FADD R22, -R5, R22 ;  /* 0x0000001605167221 */ /* 0x010fe20000000100 */
[----:B------:R-:W-:Y:S01]  /*05f0*/  FFMA R25, R28, 1.4426950216293334961, -R19 ;  /* 0x3fb8aa3b1c197823 */ /* 0x000fe20000000813 */
[----:B------:R-:W-:Y:S01]  /*0600*/  FFMA.RM R19, R27, R13, 12582913 ;  /* 0x4b4000011b137423 */ /* 0x000fe2000000400d */
[----:B-----5:R-:W-:-:S02]  /*0610*/  FADD R20, -R5, R20 ;  /* 0x0000001405147221 */ /* 0x020fc40000000100 */
[----:B------:R-:W-:Y:S01]  /*0620*/  FFMA R25, R28, 1.925963033500011079e-08, R25 ;  /* 0x32a570601c197823 */ /* 0x000fe20000000019 */
[----:B------:R-:W-:Y:S01]  /*0630*/  FADD R7, R19, -12583039 ;  /* 0xcb40007f13077421 */ /* 0x000fe20000000000 */
[----:B------:R-:W-:-:S03]  /*0640*/  FFMA.SAT R28, R22, R15, 0.5 ;  /* 0x3f000000161c7423 */ /* 0x000fc6000000200f */
[C---:B------:R-:W-:Y:S01]  /*0650*/  FFMA R7, R26.reuse, 1.4426950216293334961, -R7 ;  /* 0x3fb8aa3b1a077823 */ /* 0x040fe20000000807 */
[----:B------:R-:W0:Y:S01]  /*0660*/  MUFU.EX2 R25, R25 ;  /* 0x0000001900197308 */ /* 0x000e220000000800 */
[----:B------:R-:W-:Y:S02]  /*0670*/  FADD R16, -R5, R16 ;  /* 0x0000001005107221 */ /* 0x000fe40000000100 */
[----:B------:R-:W-:-:S06]  /*0680*/  FFMA R7, R26, 1.925963033500011079e-08, R7 ;  /* 0x32a570601a077823 */ /* 0x000fcc0000000007 */
[----:B------:R-:W1:Y:S01]  /*0690*/  MUFU.EX2 R7, R7 ;  /* 0x0000000700077308 */ /* 0x000e620000000800 */
[----:B0-----:R-:W-:Y:S01]  /*06a0*/  FFMA R26, R6, R25, R17 ;  /* 0x00000019061a7223 */ /* 0x001fe20000000011 */
[----:B------:R-:W-:Y:S01]  /*06b0*/  FFMA.SAT R6, R24, R15, 0.5 ;  /* 0x3f00000018067423 */ /* 0x000fe2000000200f */
[----:B------:R-:W-:-:S03]  /*06c0*/  SHF.L.U32 R17, R19, 0x17, RZ ;  /* 0x0000001713117819 */ /* 0x000fc600000006ff */
[----:B------:R-:W-:-:S04]  /*06d0*/  FFMA.RM R6, R6, R13, 12582913 ;  /* 0x4b40000106067423 */ /* 0x000fc8000000400d */
[----:B------:R-:W-:Y:S01]  /*06e0*/  FADD R19, R6, -12583039 ;  /* 0xcb40007f06137421 */ /* 0x000fe20000000000 */
[----:B-1----:R-:W-:Y:S01]  /*06f0*/  FFMA R17, R17, R7, R26 ;  /* 0x0000000711117223 */ /* 0x002fe2000000001a */
[----:B------:R-:W-:Y:S01]  /*0700*/  FFMA.SAT R26, R20, R15, 0.5 ;  /* 0x3f000000141a7423 */ /* 0x000fe2000000200f */
[----:B------:R-:W-:Y:S01]  /*0710*/  FFMA.RM R7, R28, R13, 12582913 ;  /* 0x4b4000011c077423 */ /* 0x000fe2000000400d */
[----:B------:R-:W-:Y:S01]  /*0720*/  FFMA R19, R24, 1.4426950216293334961, -R19 ;  /* 0x3fb8aa3b18137823 */ /* 0x000fe20000000813 */
[----:B------:R-:W-:Y:S02]  /*0730*/  FFMA.SAT R28, R16, R15, 0.5 ;  /* 0x3f000000101c7423 */ /* 0x000fe4000000200f */
[----:B------:R-:W-:Y:S01]  /*0740*/  FADD R21, R7, -12583039 ;  /* 0xcb40007f07157421 */ /* 0x000fe20000000000 */
[----:B------:R-:W-:Y:S01]  /*0750*/  FFMA R24, R24, 1.925963033500011079e-08, R19 ;  /* 0x32a5706018187823 */ /* 0x000fe20000000013 */
[----:B------:R-:W-:Y:S01]  /*0760*/  FFMA.RM R19, R26, R13, 12582913 ;  /* 0x4b4000011a137423 */ /* 0x000fe2000000400d */
[----:B------:R-:W-:Y:S01]  /*0770*/  FADD R26, -R5, R18 ;  /* 0x00000012051a7221 */ /* 0x000fe20000000100 */
[----:B------:R-:W-:Y:S01]  /*0780*/  FFMA R21, R22, 1.4426950216293334961, -R21 ;  /* 0x3fb8aa3b16157823 */ /* 0x000fe20000000815 */
[----:B------:R-:W-:-:S02]  /*0790*/  SHF.L.U32 R7, R7, 0x17, RZ ;  /* 0x0000001707077819 */ /* 0x000fc400000006ff */
[----:B------:R-:W-:Y:S01]  /*07a0*/  FFMA.SAT R18, R26, R15, 0.5 ;  /* 0x3f0000001a127423 */ /* 0x000fe2000000200f */
[----:B------:R-:W-:Y:S01]  /*07b0*/  FFMA R25, R22, 1.925963033500011079e-08, R21 ;  /* 0x32a5706016197823 */ /* 0x000fe20000000015 */
[C---:B------:R-:W-:Y:S01]  /*07c0*/  FADD R21, R19.reuse, -12583039 ;  /* 0xcb40007f13157421 */ /* 0x040fe20000000000 */
[----:B------:R0:W1:Y:S01]  /*07d0*/  MUFU.EX2 R22, R24 ;  /* 0x0000001800167308 */ /* 0x0000620000000800 */
[----:B------:R-:W-:Y:S01]  /*07e0*/  FFMA.RM R18, R18, R13, 12582913 ;  /* 0x4b40000112127423 */ /* 0x000fe2000000400d */
[----:B------:R-:W-:Y:S01]  /*07f0*/  SHF.L.U32 R19, R19, 0x17, RZ ;  /* 0x0000001713137819 */ /* 0x000fe200000006ff */
[----:B------:R-:W-:Y:S02]  /*0800*/  FFMA R21, R20, 1.4426950216293334961, -R21 ;  /* 0x3fb8aa3b14157823 */ /* 0x000fe40000000815 */
[C---:B------:R-:W-:Y:S01]  /*0810*/  FADD R27, R18.reuse, -12583039 ;  /* 0xcb40007f121b7421 */ /* 0x040fe20000000000 */
[----:B------:R-:W-:Y:S01]  /*0820*/  SHF.L.U32 R18, R18, 0x17, RZ ;  /* 0x0000001712127819 */ /* 0x000fe200000006ff */
[----:B------:R-:W-:-:S02]  /*0830*/  FFMA R21, R20, 1.925963033500011079e-08, R21 ;  /* 0x32a5706014157823 */ /* 0x000fc40000000015 */
[----:B------:R-:W-:Y:S01]  /*0840*/  FFMA R27, R26, 1.4426950216293334961, -R27 ;  /* 0x3fb8aa3b1a1b7823 */ /* 0x000fe2000000081b */
[----:B0-----:R-:W-:-:S03]  /*0850*/  SHF.L.U32 R24, R6, 0x17, RZ ;  /* 0x0000001706187819 */ /* 0x001fc600000006ff */
[----:B------:R-:W-:Y:S01]  /*0860*/  FFMA R20, R26, 1.925963033500011079e-08, R27 ;  /* 0x32a570601a147823 */ /* 0x000fe2000000001b */
[----:B------:R-:W-:Y:S01]  /*0870*/  FADD R26, -R5, R14 ;  /* 0x0000000e051a7221 */ /* 0x000fe20000000100 */
[----:B------:R-:W-:Y:S01]  /*0880*/  MUFU.EX2 R21, R21 ;  /* 0x0000001500157308 */ /* 0x000fe20000000800 */
[----:B-1----:R-:W-:Y:S02]  /*0890*/  FFMA R22, R24, R22, R17 ;  /* 0x0000001618167223 */ /* 0x002fe40000000011 */
[----:B------:R-:W-:-:S04]  /*08a0*/  FFMA.SAT R14, R26, R15, 0.5 ;  /* 0x3f0000001a0e7423 */ /* 0x000fc8000000200f */
[-C--:B------:R-:W-:Y:S01]  /*08b0*/  FFMA.RM R14, R14, R13.reuse, 12582913 ;  /* 0x4b4000010e0e7423 */ /* 0x080fe2000000400d */
[----:B------:R-:W-:Y:S01]  /*08c0*/  FFMA.RM R13, R28, R13, 12582913 ;  /* 0x4b4000011c0d7423 */ /* 0x000fe2000000400d */
[----:B------:R-:W0:Y:S02]  /*08d0*/  MUFU.EX2 R15, R25 ;  /* 0x00000019000f7308 */ /* 0x000e240000000800 */
[C---:B------:R-:W-:Y:S01]  /*08e0*/  FADD R27, R14.reuse, -12583039 ;  /* 0xcb40007f0e1b7421 */ /* 0x040fe20000000000 */
[C---:B------:R-:W-:Y:S01]  /*08f0*/  FADD R29, R13.reuse, -12583039 ;  /* 0xcb40007f0d1d7421 */ /* 0x040fe20000000000 */
[----:B------:R-:W-:Y:S02]  /*0900*/  SHF.L.U32 R14, R14, 0x17, RZ ;  /* 0x000000170e0e7819 */ /* 0x000fe400000006ff */
[----:B------:R-:W-:Y:S01]  /*0910*/  FFMA R27, R26, 1.4426950216293334961, -R27 ;  /* 0x3fb8aa3b1a1b7823 */ /* 0x000fe2000000081b */
[----:B------:R-:W-:Y:S01]  /*0920*/  FFMA R29, R16, 1.4426950216293334961, -R29 ;  /* 0x3fb8aa3b101d7823 */ /* 0x000fe2000000081d */
[----:B------:R-:W1:Y:S01]  /*0930*/  MUFU.EX2 R20, R20 ;  /* 0x0000001400147308 */ /* 0x000e620000000800 */
[----:B------:R-:W-:Y:S01]  /*0940*/  SHF.L.U32 R13, R13, 0x17, RZ ;  /* 0x000000170d0d7819 */ /* 0x000fe200000006ff */
[----:B------:R-:W-:Y:S01]  /*0950*/  FFMA R27, R26, 1.925963033500011079e-08, R27 ;  /* 0x32a570601a1b7823 */ /* 0x000fe2000000001b */
[----:B------:R-:W-:-:S05]  /*0960*/  FFMA R29, R16, 1.925963033500011079e-08, R29 ;  /* 0x32a57060101d7823 */ /* 0x000fca000000001d */
[----:B------:R-:W2:Y:S01]  /*0970*/  MUFU.EX2 R6, R27 ;  /* 0x0000001b00067308 */ /* 0x000ea20000000800 */
[----:B0-----:R-:W-:-:S04]  /*0980*/  FFMA R22, R7, R15, R22 ;  /* 0x0000000f07167223 */ /* 0x001fc80000000016 */
[----:B------:R-:W-:-:S03]  /*0990*/  FFMA R19, R19, R21, R22 ;  /* 0x0000001513137223 */ /* 0x000fc60000000016 */
[----:B------:R-:W0:Y:S01]  /*09a0*/  MUFU.EX2 R29, R29 ;  /* 0x0000001d001d7308 */ /* 0x000e220000000800 */
[----:B-1----:R-:W-:-:S04]  /*09b0*/  FFMA R19, R18, R20, R19 ;  /* 0x0000001412137223 */ /* 0x002fc80000000013 */
[----:B--2---:R-:W-:-:S04]  /*09c0*/  FFMA R6, R14, R6, R19 ;  /* 0x000000060e067223 */ /* 0x004fc80000000013 */
[----:B0-----:R-:W-:Y:S01]  /*09d0*/  FFMA R17, R13, R29, R6 ;  /* 0x0000001d0d117223 */ /* 0x001fe20000000006 */
[----:B------:R-:W-:Y:S06]  /*09e0*/  @P1 BRA `(.L_x_12) ;  /* 0xfffffff800a01947 */ /* 0x000fec000383ffff */
.L_x_11:
[----:B------:R-:W-:Y:S05]  /*09f0*/  BSYNC.RECONVERGENT B1 ;  /* 0x0000000000017941 */ /* 0x000fea0003800200 */
.L_x_10:
[----:B------:R-:W-:Y:S05]  /*0a00*/  @!P0 BRA `(.L_x_9) ;  /* 0x0000000400948947 */ /* 0x000fea0003800000 */
[----:B------:R-:W-:Y:S01]  /*0a10*/  ISETP.GE.U32.AND P0, PT, R23, 0x4, PT ;  /* 0x000000041700780c */ /* 0x000fe20003f06070 */
[----:B------:R-:W-:Y:S01]  /*0a20*/  BSSY.RECONVERGENT B1, `(.L_x_13) ;  /* 0x0000032000017945 */ /* 0x000fe20003800200 */
[----:B------:R-:W-:-:S04]  /*0a30*/  LOP3.LUT R18, R8, 0x3, RZ, 0xc0, !PT ;  /* 0x0000000308127812 */ /* 0x000fc800078ec0ff */
[----:B------:R-:W-:-:S07]  /*0a40*/  ISETP.NE.AND P1, PT, R18, RZ, PT ;  /* 0x000000ff1200720c */ /* 0x000fce0003f25270 */
[----:B------:R-:W-:Y:S06]  /*0a50*/  @!P0 BRA `(.L_x_14) ;  /* 0x0000000000b88947 */ /* 0x000fec0003800000 */
[----:B------:R-:W1:Y:S01]  /*0a60*/  LDC.64 R14, c[0x0][0x380] ;  /* 0x0000e000ff0e7b82 */ /* 0x000e620000000a00 */
[----:B------:R-:W-:-:S04]  /*0a70*/  IMAD R3, R9, UR6, R10 ;  /* 0x0000000609037c24 */ /* 0x000fc8000f8e020a */
[----:B-1----:R-:W-:-:S05]  /*0a80*/  IMAD.WIDE R14, R3, 0x4, R14 ;  /* 0x00000004030e7825 */ /* 0x002fca00078e020e */
[----:B------:R-:W0:Y:S04]  /*0a90*/  LDG.E R2, desc[UR8][R14.64] ;  /* 0x000000080e027981 */ /* 0x000e28000c1e1900 */
[----:B------:R-:W2:Y:S04]  /*0aa0*/  LDG.E R6, desc[UR8][R14.64+0x4] ;  /* 0x000004080e067981 */ /* 0x000ea8000c1e1900 */
[----:B------:R-:W3:Y:S04]  /*0ab0*/  LDG.E R20, desc[UR8][R14.64+0x8] ;  /* 0x000008080e147981 */ /* 0x000ee8000c1e1900 */
[----:B------:R-:W4:Y:S01]  /*0ac0*/  LDG.E R22, desc[UR8][R14.64+0xc] ;  /* 0x00000c080e167981 */ /* 0x000f22000c1e1900 */
[----:B------:R-:W-:Y:S01]  /*0ad0*/  HFMA2 R12, -RZ, RZ, 0.96630859375, -0.0022525787353515625 ;  /* 0x3bbb989dff0c7431 */ /* 0x000fe200000001ff */
[----:B------:R-:W-:Y:S01]  /*0ae0*/  IADD3 R10, PT, PT, R10, 0x4, RZ ;  /* 0x000000040a0a7810 */ /* 0x000fe20007ffe0ff */
[----:B0-----:R-:W-:Y:S01]  /*0af0*/  FADD R11, -R5, R2 ;  /* 0x00000002050b7221 */ /* 0x001fe20000000100 */
[----:B------:R-:W-:-:S03]  /*0b00*/  MOV R2, 0x437c0000 ;  /* 0x437c000000027802 */ /* 0x000fc60000000f00 */
[----:B------:R-:W-:Y:S01]  /*0b10*/  FFMA.SAT R3, R11, R12, 0.5 ;  /* 0x3f0000000b037423 */ /* 0x000fe2000000200c */
[----:B--2---:R-:W-:-:S03]  /*0b20*/  FADD R13, -R5, R6 ;  /* 0x00000006050d7221 */ /* 0x004fc60000000100 */
[----:B------:R-:W-:Y:S01]  /*0b30*/  FFMA.RM R3, R3, R2, 12582913 ;  /* 0x4b40000103037423 */ /* 0x000fe20000004002 */
[----:B------:R-:W-:Y:S01]  /*0b40*/  FFMA.SAT R19, R13, R12, 0.5 ;  /* 0x3f0000000d137423 */ /* 0x000fe2000000200c */
[----:B---3--:R-:W-:Y:S02]  /*0b50*/  FADD R7, -R5, R20 ;  /* 0x0000001405077221 */ /* 0x008fe40000000100 */
[----:B------:R-:W-:Y:S01]  /*0b60*/  FADD R16, R3, -12583039 ;  /* 0xcb40007f03107421 */ /* 0x000fe20000000000 */
[----:B------:R-:W-:Y:S01]  /*0b70*/  FFMA.RM R6, R19, R2, 12582913 ;  /* 0x4b40000113067423 */ /* 0x000fe20000004002 */
[----:B------:R-:W-:Y:S01]  /*0b80*/  FFMA.SAT R19, R7, R12, 0.5 ;  /* 0x3f00000007137423 */ /* 0x000fe2000000200c */
[----:B----4-:R-:W-:Y:S01]  /*0b90*/  FADD R15, -R5, R22 ;  /* 0x00000016050f7221 */ /* 0x010fe20000000100 */
[----:B------:R-:W-:Y:S01]  /*0ba0*/  FFMA R16, R11, 1.4426950216293334961, -R16 ;  /* 0x3fb8aa3b0b107823 */ /* 0x000fe20000000810 */
[----:B------:R-:W-:-:S03]  /*0bb0*/  FADD R20, R6, -12583039 ;  /* 0xcb40007f06147421 */ /* 0x000fc60000000000 */
[----:B------:R-:W-:Y:S01]  /*0bc0*/  FFMA R14, R11, 1.925963033500011079e-08, R16 ;  /* 0x32a570600b0e7823 */ /* 0x000fe20000000010 */
[----:B------:R-:W-:Y:S01]  /*0bd0*/  FFMA.RM R11, R19, R2, 12582913 ;  /* 0x4b400001130b7423 */ /* 0x000fe20000004002 */
[----:B------:R-:W-:Y:S01]  /*0be0*/  FFMA.SAT R19, R15, R12, 0.5 ;  /* 0x3f0000000f137423 */ /* 0x000fe2000000200c */
[----:B------:R-:W-:Y:S02]  /*0bf0*/  FFMA R20, R13, 1.4426950216293334961, -R20 ;  /* 0x3fb8aa3b0d147823 */ /* 0x000fe40000000814 */
[----:B------:R-:W-:Y:S01]  /*0c00*/  FADD R12, R11, -12583039 ;  /* 0xcb40007f0b0c7421 */ /* 0x000fe20000000000 */
[----:B------:R-:W-:Y:S01]  /*0c10*/  FFMA.RM R2, R19, R2, 12582913 ;  /* 0x4b40000113027423 */ /* 0x000fe20000004002 */
[----:B------:R-:W-:Y:S01]  /*0c20*/  FFMA R20, R13, 1.925963033500011079e-08, R20 ;  /* 0x32a570600d147823 */ /* 0x000fe20000000014 */
[----:B------:R-:W0:Y:S01]  /*0c30*/  MUFU.EX2 R14, R14 ;  /* 0x0000000e000e7308 */ /* 0x000e220000000800 */
[----:B------:R-:W-:Y:S01]  /*0c40*/  FFMA R12, R7, 1.4426950216293334961, -R12 ;  /* 0x3fb8aa3b070c7823 */ /* 0x000fe2000000080c */
[C---:B------:R-:W-:Y:S01]  /*0c50*/  FADD R16, R2.reuse, -12583039 ;  /* 0xcb40007f02107421 */ /* 0x040fe20000000000 */
[----:B------:R-:W-:-:S02]  /*0c60*/  SHF.L.U32 R2, R2, 0x17, RZ ;  /* 0x0000001702027819 */ /* 0x000fc400000006ff */
[----:B------:R-:W-:Y:S01]  /*0c70*/  FFMA R7, R7, 1.925963033500011079e-08, R12 ;  /* 0x32a5706007077823 */ /* 0x000fe2000000000c */
[----:B------:R-:W-:Y:S01]  /*0c80*/  FFMA R16, R15, 1.4426950216293334961, -R16 ;  /* 0x3fb8aa3b0f107823 */ /* 0x000fe20000000810 */
[----:B------:R-:W-:Y:S01]  /*0c90*/  SHF.L.U32 R12, R3, 0x17, RZ ;  /* 0x00000017030c7819 */ /* 0x000fe200000006ff */
[----:B------:R-:W1:Y:S01]  /*0ca0*/  MUFU.EX2 R20, R20 ;  /* 0x0000001400147308 */ /* 0x000e620000000800 */
[----:B------:R-:W-:Y:S01]  /*0cb0*/  SHF.L.U32 R3, R6, 0x17, RZ ;  /* 0x0000001706037819 */ /* 0x000fe200000006ff */
[----:B------:R-:W-:Y:S01]  /*0cc0*/  FFMA R16, R15, 1.925963033500011079e-08, R16 ;  /* 0x32a570600f107823 */ /* 0x000fe20000000010 */
[----:B------:R-:W-:-:S05]  /*0cd0*/  SHF.L.U32 R6, R11, 0x17, RZ ;  /* 0x000000170b067819 */ /* 0x000fca00000006ff */
[----:B------:R-:W2:Y:S01]  /*0ce0*/  MUFU.EX2 R7, R7 ;  /* 0x0000000700077308 */ /* 0x000ea20000000800 */
[----:B0-----:R-:W-:-:S07]  /*0cf0*/  FFMA R12, R12, R14, R17 ;  /* 0x0000000e0c0c7223 */ /* 0x001fce0000000011 */
[----:B------:R-:W0:Y:S01]  /*0d00*/  MUFU.EX2 R16, R16 ;  /* 0x0000001000107308 */ /* 0x000e220000000800 */
[----:B-1----:R-:W-:-:S04]  /*0d10*/  FFMA R3, R3, R20, R12 ;  /* 0x0000001403037223 */ /* 0x002fc8000000000c */
[----:B--2---:R-:W-:-:S04]  /*0d20*/  FFMA R3, R6, R7, R3 ;  /* 0x0000000706037223 */ /* 0x004fc80000000003 */
[----:B0-----:R-:W-:-:S07]  /*0d30*/  FFMA R17, R2, R16, R3 ;  /* 0x0000001002117223 */ /* 0x001fce0000000003 */
.L_x_14:
[----:B------:R-:W-:Y:S05]  /*0d40*/  BSYNC.RECONVERGENT B1 ;  /* 0x0000000000017941 */ /* 0x000fea0003800200 */
.L_x_13:
[----:B------:R-:W-:Y:S05]  /*0d50*/  @!P1 BRA `(.L_x_9) ;  /* 0x0000000000c09947 */ /* 0x000fea0003800000 */
[----:B------:R-:W-:Y:S01]  /*0d60*/  ISETP.NE.AND P0, PT, R18, 0x1, PT ;  /* 0x000000011200780c */ /* 0x000fe20003f05270 */
[----:B------:R-:W-:Y:S01]  /*0d70*/  BSSY.RECONVERGENT B1, `(.L_x_15) ;  /* 0x000001e000017945 */ /* 0x000fe20003800200 */
[----:B------:R-:W-:-:S04]  /*0d80*/  LOP3.LUT R8, R8, 0x1, RZ, 0xc0, !PT ;  /* 0x0000000108087812 */ /* 0x000fc800078ec0ff */
[----:B------:R-:W-:-:S07]  /*0d90*/  ISETP.NE.U32.AND P1, PT, R8, 0x1, PT ;  /* 0x000000010800780c */ /* 0x000fce0003f25070 */
[----:B------:R-:W-:Y:S06]  /*0da0*/  @!P0 BRA `(.L_x_16) ;  /* 0x0000000000688947 */ /* 0x000fec0003800000 */
[----:B------:R-:W1:Y:S01]  /*0db0*/  LDC.64 R2, c[0x0][0x380] ;  /* 0x0000e000ff027b82 */ /* 0x000e620000000a00 */
[----:B------:R-:W-:-:S04]  /*0dc0*/  IMAD R7, R9, UR6, R10 ;  /* 0x0000000609077c24 */ /* 0x000fc8000f8e020a */
[----:B-1----:R-:W-:-:S05]  /*0dd0*/  IMAD.WIDE R2, R7, 0x4, R2 ;  /* 0x0000000407027825 */ /* 0x002fca00078e0202 */
[----:B------:R-:W0:Y:S04]  /*0de0*/  LDG.E R6, desc[UR8][R2.64] ;  /* 0x0000000802067981 */ /* 0x000e28000c1e1900 */
[----:B------:R-:W2:Y:S01]  /*0df0*/  LDG.E R12, desc[UR8][R2.64+0x4] ;  /* 0x00000408020c7981 */ /* 0x000ea2000c1e1900 */
[----:B------:R-:W-:Y:S01]  /*0e00*/  HFMA2 R7, -RZ, RZ, 0.96630859375, -0.0022525787353515625 ;  /* 0x3bbb989dff077431 */ /* 0x000fe200000001ff */
[----:B------:R-:W-:Y:S02]  /*0e10*/  MOV R11, 0x437c0000 ;  /* 0x437c0000000b7802 */ /* 0x000fe40000000f00 */
[----:B------:R-:W-:Y:S01]  /*0e20*/  IADD3 R10, PT, PT, R10, 0x2, RZ ;  /* 0x000000020a0a7810 */ /* 0x000fe20007ffe0ff */
[----:B0-----:R-:W-:-:S04]  /*0e30*/  FADD R6, -R5, R6 ;  /* 0x0000000605067221 */ /* 0x001fc80000000100 */
[----:B------:R-:W-:Y:S01]  /*0e40*/  FFMA.SAT R8, R6, R7, 0.5 ;  /* 0x3f00000006087423 */ /* 0x000fe20000002007 */
[----:B--2---:R-:W-:-:S03]  /*0e50*/  FADD R12, -R5, R12 ;  /* 0x0000000c050c7221 */ /* 0x004fc60000000100 */
[----:B------:R-:W-:Y:S01]  /*0e60*/  FFMA.RM R8, R8, R11, 12582913 ;  /* 0x4b40000108087423 */ /* 0x000fe2000000400b */
[----:B------:R-:W-:-:S03]  /*0e70*/  FFMA.SAT R14, R12, R7, 0.5 ;  /* 0x3f0000000c0e7423 */ /* 0x000fc60000002007 */
[----:B------:R-:W-:Y:S01]  /*0e80*/  FADD R7, R8, -12583039 ;  /* 0xcb40007f08077421 */ /* 0x000fe20000000000 */
[----:B------:R-:W-:Y:S01]  /*0e90*/  FFMA.RM R14, R14, R11, 12582913 ;  /* 0x4b4000010e0e7423 */ /* 0x000fe2000000400b */
[----:B------:R-:W-:Y:S02]  /*0ea0*/  SHF.L.U32 R8, R8, 0x17, RZ ;  /* 0x0000001708087819 */ /* 0x000fe400000006ff */
[----:B------:R-:W-:Y:S01]  /*0eb0*/  FFMA R7, R6, 1.4426950216293334961, -R7 ;  /* 0x3fb8aa3b06077823 */ /* 0x000fe20000000807 */
[C---:B------:R-:W-:Y:S01]  /*0ec0*/  FADD R3, R14.reuse, -12583039 ;  /* 0xcb40007f0e037421 */ /* 0x040fe20000000000 */
[----:B------:R-:W-:Y:S02]  /*0ed0*/  SHF.L.U32 R11, R14, 0x17, RZ ;  /* 0x000000170e0b7819 */ /* 0x000fe400000006ff */
[----:B------:R-:W-:Y:S01]  /*0ee0*/  FFMA R7, R6, 1.925963033500011079e-08, R7 ;  /* 0x32a5706006077823 */ /* 0x000fe20000000007 */
[----:B------:R-:W-:-:S04]  /*0ef0*/  FFMA R3, R12, 1.4426950216293334961, -R3 ;  /* 0x3fb8aa3b0c037823 */ /* 0x000fc80000000803 */
[----:B------:R-:W-:Y:S01]  /*0f00*/  FFMA R3, R12, 1.925963033500011079e-08, R3 ;  /* 0x32a570600c037823 */ /* 0x000fe20000000003 */
[----:B------:R-:W0:Y:S08]  /*0f10*/  MUFU.EX2 R7, R7 ;  /* 0x0000000700077308 */ /* 0x000e300000000800 */
[----:B------:R-:W1:Y:S01]  /*0f20*/  MUFU.EX2 R3, R3 ;  /* 0x0000000300037308 */ /* 0x000e620000000800 */
[----:B0-----:R-:W-:-:S04]  /*0f30*/  FFMA R8, R8, R7, R17 ;  /* 0x0000000708087223 */ /* 0x001fc80000000011 */
[----:B-1----:R-:W-:-:S07]  /*0f40*/  FFMA R17, R11, R3, R8 ;  /* 0x000000030b117223 */ /* 0x002fce0000000008 */
.L_x_16:
[----:B------:R-:W-:Y:S05]  /*0f50*/  BSYNC.RECONVERGENT B1 ;  /* 0x0000000000017941 */ /* 0x000fea0003800200 */
.L_x_15:
[----:B------:R-:W-:Y:S05]  /*0f60*/  @P1 BRA `(.L_x_9) ;  /* 0x00000000003c1947 */ /* 0x000fea0003800000 */
[----:B------:R-:W1:Y:S01]  /*0f70*/  LDC.64 R2, c[0x0][0x380] ;  /* 0x0000e000ff027b82 */ /* 0x000e620000000a00 */
[----:B------:R-:W-:-:S04]  /*0f80*/  IMAD R9, R9, UR6, R10 ;  /* 0x0000000609097c24 */ /* 0x000fc8000f8e020a */
[----:B-1----:R-:W-:-:S06]  /*0f90*/  IMAD.WIDE R2, R9, 0x4, R2 ;  /* 0x0000000409027825 */ /* 0x002fcc00078e0202 */
[----:B------:R-:W0:Y:S01]  /*0fa0*/  LDG.E R2, desc[UR8][R2.64] ;  /* 0x0000000802027981 */ /* 0x000e22000c1e1900 */
[----:B------:R-:W-:Y:S01]  /*0fb0*/  HFMA2 R7, -RZ, RZ, 0.96630859375, -0.0022525787353515625 ;  /* 0x3bbb989dff077431 */ /* 0x000fe200000001ff */
[----:B------:R-:W-:Y:S01]  /*0fc0*/  MOV R8, 0x437c0000 ;  /* 0x437c000000087802 */ /* 0x000fe20000000f00 */
[----:B0-----:R-:W-:-:S04]  /*0fd0*/  FADD R6, -R5, R2 ;  /* 0x0000000205067221 */ /* 0x001fc80000000100 */
[----:B------:R-:W-:-:S04]  /*0fe0*/  FFMA.SAT R7, R6, R7, 0.5 ;  /* 0x3f00000006077423 */ /* 0x000fc80000002007 */
[----:B------:R-:W-:-:S04]  /*0ff0*/  FFMA.RM R7, R7, R8, 12582913 ;  /* 0x4b40000107077423 */ /* 0x000fc80000004008 */
[----:B------:R-:W-:-:S04]  /*1000*/  FADD R9, R7, -12583039 ;  /* 0xcb40007f07097421 */ /* 0x000fc80000000000 */
[----:B------:R-:W-:-:S04]  /*1010*/  FFMA R9, R6, 1.4426950216293334961, -R9 ;  /* 0x3fb8aa3b06097823 */ /* 0x000fc80000000809 */
[----:B------:R-:W-:Y:S01]  /*1020*/  FFMA R9, R6, 1.925963033500011079e-08, R9 ;  /* 0x32a5706006097823 */ /* 0x000fe20000000009 */
[----:B------:R-:W-:-:S05]  /*1030*/  SHF.L.U32 R6, R7, 0x17, RZ ;  /* 0x0000001707067819 */ /* 0x000fca00000006ff */
[----:B------:R-:W0:Y:S02]  /*1040*/  MUFU.EX2 R9, R9 ;  /* 0x0000000900097308 */ /* 0x000e240000000800 */
[----:B0-----:R-:W-:-:S07]  /*1050*/  FFMA R17, R6, R9, R17 ;  /* 0x0000000906117223 */ /* 0x001fce0000000011 */
.L_x_9:
[----:B------:R-:W-:Y:S05]  /*1060*/  BSYNC.RECONVERGENT B0 ;  /* 0x0000000000007941 */ /* 0x000fea0003800200 */
.L_x_8:
[----:B------:R1:W-:Y:S01]  /*1070*/  STS [R0], R17 ;  /* 0x0000001100007388 */ /* 0x0003e20000000800 */
[----:B------:R-:W-:Y:S01]  /*1080*/  UISETP.GE.U32.AND UP0, UPT, UR7, 0x2, UPT ;  /* 0x000000020700788c */ /* 0x000fe2000bf06070 */
[----:B------:R-:W-:Y:S08]  /*1090*/  BAR.SYNC.DEFER_BLOCKING 0x0 ;  /* 0x0000000000007b1d */ /* 0x000ff00000010000 */
[----:B-1----:R-:W-:Y:S05]  /*10a0*/  BRA.U !UP0, `(.L_x_17) ;  /* 0x0000000108307547 */ /* 0x002fea000b800000 */
[----:B------:R-:W-:-:S07]  /*10b0*/  MOV R2, UR7 ;  /* 0x0000000700027c02 */ /* 0x000fce0008000f00 */
.L_x_18:
[----:B------:R-:W-:-:S04]  /*10c0*/  SHF.R.U32.HI R9, RZ, 0x1, R2 ;  /* 0x00000001ff097819 */ /* 0x000fc80000011602 */
[----:B------:R-:W-:-:S13]  /*10d0*/  ISETP.GE.U32.AND P0, PT, R4, R9, PT ;  /* 0x000000090400720c */ /* 0x000fda0003f06070 */
[----:B------:R-:W-:Y:S01]  /*10e0*/  @!P0 LEA R3, R9, R0, 0x2 ;  /* 0x0000000009038211 */ /* 0x000fe200078e10ff */
[----:B------:R-:W-:Y:S05]  /*10f0*/  @!P0 LDS R6, [R0] ;  /* 0x0000000000068984 */ /* 0x000fea0000000800 */
[----:B------:R-:W1:Y:S02]  /*1100*/  @!P0 LDS R3, [R3] ;  /* 0x0000000003038984 */ /* 0x000e640000000800 */
[----:B-1----:R-:W-:-:S05]  /*1110*/  @!P0 FADD R7, R3, R6 ;  /* 0x0000000603078221 */ /* 0x002fca0000000000 */
[----:B------:R1:W-:Y:S01]  /*1120*/  @!P0 STS [R0], R7 ;  /* 0x0000000700008388 */ /* 0x0003e20000000800 */
[----:B------:R-:W-:Y:S01]  /*1130*/  BAR.SYNC.DEFER_BLOCKING 0x0 ;  /* 0x0000000000007b1d */ /* 0x000fe20000010000 */
[----:B------:R-:W-:Y:S02]  /*1140*/  ISETP.GT.U32.AND P0, PT, R2, 0x3, PT ;  /* 0x000000030200780c */ /* 0x000fe40003f04070 */
[----:B------:R-:W-:-:S11]  /*1150*/  MOV R2, R9 ;  /* 0x0000000900027202 */ /* 0x000fd60000000f00 */
[----:B-1----:R-:W-:Y:S05]  /*1160*/  @P0 BRA `(.L_x_18) ;  /* 0xfffffffc00d40947 */ /* 0x002fea000383ffff */
.L_x_17:
[----:B------:R-:W1:Y:S02]  /*1170*/  LDCU UR4, c[0x0][0x38c] ;  /* 0x00007180ff0477ac */ /* 0x000e640008000800 */
[----:B-1----:R-:W-:-:S13]  /*1180*/  ISETP.GE.AND P0, PT, R4, UR4, PT ;  /* 0x0000000404007c0c */ /* 0x002fda000bf06270 */
[----:B------:R-:W-:Y:S05]  /*1190*/  @P0 EXIT ;  /* 0x000000000000094d */ /* 0x000fea0003800000 */
[----:B------:R-:W1:Y:S01]  /*11a0*/  S2UR UR5, SR_CgaCtaId ;  /* 0x00000000000579c3 */ /* 0x000e620000008800 */
[----:B------:R-:W-:-:S07]  /*11b0*/  UMOV UR4, 0x400 ;  /* 0x0000040000047882 */ /* 0x000fce0000000000 */
[----:B------:R-:W2:Y:S08]  /*11c0*/  LDC R11, c[0x0][0x38c] ;  /* 0x0000e300ff0b7b82 */ /* 0x000eb00000000800 */
[----:B------:R-:W3:Y:S01]  /*11d0*/  LDC.64 R6, c[0x0][0x380] ;  /* 0x0000e000ff067b82 */ /* 0x000ee20000000a00 */
[----:B-1----:R-:W-:-:S09]  /*11e0*/  ULEA UR4, UR5, UR4, 0x18 ;  /* 0x0000000405047291 */ /* 0x002fd2000f8ec0ff */
[----:B------:R-:W1:Y:S02]  /*11f0*/  LDS R3, [UR4] ;  /* 0x00000004ff037984 */ /* 0x000e640008000800 */
[----:B------:R-:W4:Y:S02]  /*1200*/  LDCU UR4, c[0x0][0x38c] ;  /* 0x00007180ff0477ac */ /* 0x000f240008000800 */
.L_x_21:
[----:B--2---:R-:W-:-:S04]  /*1210*/  IMAD R9, R11, UR6, R4 ;  /* 0x000000060b097c24 */ /* 0x004fc8000f8e0204 */
[----:B---3--:R-:W-:-:S05]  /*1220*/  IMAD.WIDE R8, R9, 0x4, R6 ;  /* 0x0000000409087825 */ /* 0x008fca00078e0206 */
[----:B------:R-:W0:Y:S01]  /*1230*/  LDG.E R0, desc[UR8][R8.64] ;  /* 0x0000000808007981 */ /* 0x000e22000c1e1900 */
[----:B------:R-:W-:Y:S01]  /*1240*/  HFMA2 R13, -RZ, RZ, 0.96630859375, -0.0022525787353515625 ;  /* 0x3bbb989dff0d7431 */ /* 0x000fe200000001ff */
[----:B------:R-:W-:Y:S01]  /*1250*/  MOV R15, 0x437c0000 ;  /* 0x437c0000000f7802 */ /* 0x000fe20000000f00 */
[----:B-1----:R-:W1:Y:S01]  /*1260*/  MUFU.RCP R10, R3 ;  /* 0x00000003000a7308 */ /* 0x002e620000001000 */
[----:B------:R-:W-:Y:S01]  /*1270*/  BSSY.RECONVERGENT B0, `(.L_x_19) ;  /* 0x0000014000007945 */ /* 0x000fe20003800200 */
[----:B0-----:R-:W-:-:S04]  /*1280*/  FADD R0, -R5, R0 ;  /* 0x0000000005007221 */ /* 0x001fc80000000100 */
[----:B------:R-:W-:-:S04]  /*1290*/  FFMA.SAT R2, R0, R13, 0.5 ;  /* 0x3f00000000027423 */ /* 0x000fc8000000200d */
[----:B------:R-:W-:Y:S01]  /*12a0*/  FFMA.RM R2, R2, R15, 12582913 ;  /* 0x4b40000102027423 */ /* 0x000fe2000000400f */
[----:B-1----:R-:W-:-:S03]  /*12b0*/  FFMA R15, -R3, R10, 1 ;  /* 0x3f800000030f7423 */ /* 0x002fc6000000010a */
[----:B------:R-:W-:Y:S01]  /*12c0*/  FADD R13, R2, -12583039 ;  /* 0xcb40007f020d7421 */ /* 0x000fe20000000000 */
[----:B------:R-:W-:-:S03]  /*12d0*/  FFMA R15, R10, R15, R10 ;  /* 0x0000000f0a0f7223 */ /* 0x000fc6000000000a */
[----:B------:R-:W-:-:S04]  /*12e0*/  FFMA R13, R0, 1.4426950216293334961, -R13 ;  /* 0x3fb8aa3b000d7823 */ /* 0x000fc8000000080d */
[----:B------:R-:W-:Y:S01]  /*12f0*/  FFMA R13, R0, 1.925963033500011079e-08, R13 ;  /* 0x32a57060000d7823 */ /* 0x000fe2000000000d */
[----:B------:R-:W-:-:S05]  /*1300*/  SHF.L.U32 R0, R2, 0x17, RZ ;  /* 0x0000001702007819 */ /* 0x000fca00000006ff */
[----:B------:R-:W0:Y:S02]  /*1310*/  MUFU.EX2 R13, R13 ;  /* 0x0000000d000d7308 */ /* 0x000e240000000800 */
[----:B0-----:R-:W-:-:S06]  /*1320*/  FMUL R0, R0, R13 ;  /* 0x0000000d00007220 */ /* 0x001fcc0000400000 */
[----:B------:R-:W0:Y:S01]  /*1330*/  FCHK P0, R0, R3 ;  /* 0x0000000300007302 */ /* 0x000e220000000000 */
[----:B------:R-:W-:-:S04]  /*1340*/  FFMA R2, R0, R15, RZ ;  /* 0x0000000f00027223 */ /* 0x000fc800000000ff */
[----:B------:R-:W-:-:S04]  /*1350*/  FFMA R10, -R3, R2, R0 ;  /* 0x00000002030a7223 */ /* 0x000fc80000000100 */
[----:B------:R-:W-:Y:S01]  /*1360*/  FFMA R15, R15, R10, R2 ;  /* 0x0000000a0f0f7223 */ /* 0x000fe20000000002 */
[----:B0-----:R-:W-:Y:S06]  /*1370*/  @!P0 BRA `(.L_x_20) ;  /* 0x00000000000c8947 */ /* 0x001fec0003800000 */
[----:B------:R-:W-:-:S07]  /*1380*/  MOV R2, 0x13a0 ;  /* 0x000013a000027802 */ /* 0x000fce0000000f00 */
[----:B----4-:R-:W-:Y:S05]  /*1390*/  CALL.REL.NOINC `($__internal_0_$__cuda_sm3x_div_rn_noftz_f32_slowpath) ;  /* 0x00000000001c7944 */ /* 0x010fea0003c00000 */
[----:B------:R-:W-:-:S07]  /*13a0*/  MOV R15, R0 ;  /* 0x00000000000f7202 */ /* 0x000fce0000000f00 */
.L_x_20:
[----:B----4-:R-:W-:Y:S05]  /*13b0*/  BSYNC.RECONVERGENT B0 ;  /* 0x0000000000007941 */ /* 0x010fea0003800200 */
.L_x_19:
[----:B------:R0:W-:Y:S01]  /*13c0*/  STG.E desc[UR8][R8.64], R15 ;  /* 0x0000000f08007986 */ /* 0x0001e2000c101908 */
[----:B------:R-:W-:-:S04]  /*13d0*/  IADD3 R4, PT, PT, R4, UR7, RZ ;  /* 0x0000000704047c10 */ /* 0x000fc8000fffe0ff */
[----:B------:R-:W-:-:S13]  /*13e0*/  ISETP.GE.AND P0, PT, R4, UR4, PT ;  /* 0x0000000404007c0c */ /* 0x000fda000bf06270 */
[----:B0-----:R-:W-:Y:S05]  /*13f0*/  @!P0 BRA `(.L_x_21) ;  /* 0xfffffffc00848947 */ /* 0x001fea000383ffff */
[----:B------:R-:W-:Y:S05]  /*1400*/  EXIT ;  /* 0x000000000000794d */ /* 0x000fea0003800000 */
        .weak           $__internal_0_$__cuda_sm3x_div_rn_noftz_f32_slowpath
        .type           $__internal_0_$__cuda_sm3x_div_rn_noftz_f32_slowpath,@function
        .size           $__internal_0_$__cuda_sm3x_div_rn_noftz_f32_slowpath,(.L_x_38 - $__internal_0_$__cuda_sm3x_div_rn_noftz_f32_slowpath)
$__internal_0_$__cuda_sm3x_div_rn_noftz_f32_slowpath:
[----:B------:R-:W-:Y:S01]  /*1410*/  SHF.R.U32.HI R12, RZ, 0x17, R3 ;  /* 0x00000017ff0c7819 */ /* 0x000fe20000011603 */
[----:B------:R-:W-:Y:S01]  /*1420*/  BSSY.RECONVERGENT B1, `(.L_x_22) ;  /* 0x0000064000017945 */ /* 0x000fe20003800200 */
[----:B------:R-:W-:Y:S02]  /*1430*/  SHF.R.U32.HI R10, RZ, 0x17, R0 ;  /* 0x00000017ff0a7819 */ /* 0x000fe40000011600 */
[----:B------:R-:W-:Y:S02]  /*1440*/  LOP3.LUT R12, R12, 0xff, RZ, 0xc0, !PT ;  /* 0x000000ff0c0c7812 */ /* 0x000fe400078ec0ff */
[----:B------:R-:W-:Y:S02]  /*1450*/  LOP3.LUT R18, R10, 0xff, RZ, 0xc0, !PT ;  /* 0x000000ff0a127812 */ /* 0x000fe400078ec0ff */
[----:B------:R-:W-:Y:S02]  /*1460*/  IADD3 R15, PT, PT, R12, -0x1, RZ ;  /* 0xffffffff0c0f7810 */ /* 0x000fe40007ffe0ff */
[----:B------:R-:W-:-:S02]  /*1470*/  IADD3 R16, PT, PT, R18, -0x1, RZ ;  /* 0xffffffff12107810 */ /* 0x000fc40007ffe0ff */
[----:B------:R-:W-:Y:S02]  /*1480*/  ISETP.GT.U32.AND P0, PT, R15, 0xfd, PT ;  /* 0x000000fd0f00780c */ /* 0x000fe40003f04070 */
[----:B------:R-:W-:Y:S02]  /*1490*/  MOV R13, R0 ;  /* 0x00000000000d7202 */ /* 0x000fe40000000f00 */
[----:B------:R-:W-:Y:S02]  /*14a0*/  ISETP.GT.U32.OR P0, PT, R16, 0xfd, P0 ;  /* 0x000000fd1000780c */ /* 0x000fe40000704470 */
[----:B------:R-:W-:-:S11]  /*14b0*/  MOV R14, R3 ;  /* 0x00000003000e7202 */ /* 0x000fd60000000f00 */
[----:B------:R-:W-:Y:S01]  /*14c0*/  @!P0 MOV R10, RZ ;  /* 0x000000ff000a8202 */ /* 0x000fe20000000f00 */
[----:B------:R-:W-:Y:S06]  /*14d0*/  @!P0 BRA `(.L_x_23) ;  /* 0x00000000005c8947 */ /* 0x000fec0003800000 */
[----:B------:R-:W-:Y:S02]  /*14e0*/  FSETP.GTU.FTZ.AND P1, PT, |R3|, +INF , PT ;  /* 0x7f8000000300780b */ /* 0x000fe40003f3c200 */
[----:B------:R-:W-:-:S04]  /*14f0*/  FSETP.GTU.FTZ.AND P0, PT, |R0|, +INF , PT ;  /* 0x7f8000000000780b */ /* 0x000fc80003f1c200 */
[----:B------:R-:W-:-:S13]  /*1500*/  PLOP3.LUT P0, PT, P0, P1, PT, 0xf8, 0x8f ;  /* 0x00000000008f781c */ /* 0x000fda0000703f70 */
[----:B------:R-:W-:Y:S05]  /*1510*/  @P0 BRA `(.L_x_24) ;  /* 0x00000004004c0947 */ /* 0x000fea0003800000 */
[----:B------:R-:W-:-:S13]  /*1520*/  LOP3.LUT P0, RZ, R14, 0x7fffffff, R13, 0xc8, !PT ;  /* 0x7fffffff0eff7812 */ /* 0x000fda000780c80d */
[----:B------:R-:W-:Y:S05]  /*1530*/  @!P0 BRA `(.L_x_25) ;  /* 0x00000004003c8947 */ /* 0x000fea0003800000 */
[C---:B------:R-:W-:Y:S02]  /*1540*/  FSETP.NEU.FTZ.AND P2, PT, |R0|.reuse, +INF , PT ;  /* 0x7f8000000000780b */ /* 0x040fe40003f5d200 */
[----:B------:R-:W-:Y:S02]  /*1550*/  FSETP.NEU.FTZ.AND P1, PT, |R3|, +INF , PT ;  /* 0x7f8000000300780b */ /* 0x000fe40003f3d200 */
[----:B------:R-:W-:-:S11]  /*1560*/  FSETP.NEU.FTZ.AND P0, PT, |R0|, +INF , PT ;  /* 0x7f8000000000780b */ /* 0x000fd60003f1d200 */
[----:B------:R-:W-:Y:S05]  /*1570*/  @!P1 BRA !P2, `(.L_x_25) ;  /* 0x00000004002c9947 */ /* 0x000fea0005000000 */
[----:B------:R-:W-:-:S04]  /*1580*/  LOP3.LUT P2, RZ, R13, 0x7fffffff, RZ, 0xc0, !PT ;  /* 0x7fffffff0dff7812 */ /* 0x000fc8000784c0ff */
[----:B------:R-:W-:-:S13]  /*1590*/  PLOP3.LUT P1, PT, P1, P2, PT, 0x2f, 0xf2 ;  /* 0x0000000000f2781c */ /* 0x000fda0000f24577 */
[----:B------:R-:W-:Y:S05]  /*15a0*/  @P1 BRA `(.L_x_26) ;  /* 0x0000000400181947 */ /* 0x000fea0003800000 */
[----:B------:R-:W-:-:S04]  /*15b0*/  LOP3.LUT P1, RZ, R14, 0x7fffffff, RZ, 0xc0, !PT ;  /* 0x7fffffff0eff7812 */ /* 0x000fc8000782c0ff */
[----:B------:R-:W-:-:S13]  /*15c0*/  PLOP3.LUT P0, PT, P0, P1, PT, 0x2f, 0xf2 ;  /* 0x0000000000f2781c */ /* 0x000fda0000702577 */
[----:B------:R-:W-:Y:S05]  /*15d0*/  @P0 BRA `(.L_x_27) ;  /* 0x0000000400000947 */ /* 0x000fea0003800000 */
[----:B------:R-:W-:Y:S02]  /*15e0*/  ISETP.GE.AND P0, PT, R16, RZ, PT ;  /* 0x000000ff1000720c */ /* 0x000fe40003f06270 */
[----:B------:R-:W-:-:S11]  /*15f0*/  ISETP.GE.AND P1, PT, R15, RZ, PT ;  /* 0x000000ff0f00720c */ /* 0x000fd60003f26270 */
[----:B------:R-:W-:Y:S01]  /*1600*/  @P0 MOV R10, RZ ;  /* 0x000000ff000a0202 */ /* 0x000fe20000000f00 */
[----:B------:R-:W-:Y:S01]  /*1610*/  @!P0 FFMA R13, R0, 1.84467440737095516160e+19, RZ ;  /* 0x5f800000000d8823 */ /* 0x000fe200000000ff */
[----:B------:R-:W-:Y:S01]  /*1620*/  @!P0 MOV R10, 0xffffffc0 ;  /* 0xffffffc0000a8802 */ /* 0x000fe20000000f00 */
[----:B------:R-:W-:-:S03]  /*1630*/  @!P1 FFMA R14, R3, 1.84467440737095516160e+19, RZ ;  /* 0x5f800000030e9823 */ /* 0x000fc600000000ff */
[----:B------:R-:W-:-:S07]  /*1640*/  @!P1 IADD3 R10, PT, PT, R10, 0x40, RZ ;  /* 0x000000400a0a9810 */ /* 0x000fce0007ffe0ff */
.L_x_23:
[----:B------:R-:W-:Y:S01]  /*1650*/  LEA R15, R12, 0xc0800000, 0x17 ;  /* 0xc08000000c0f7811 */ /* 0x000fe200078eb8ff */
[----:B------:R-:W-:Y:S03]  /*1660*/  BSSY.RECONVERGENT B2, `(.L_x_28) ;  /* 0x0000036000027945 */ /* 0x000fe60003800200 */
[----:B------:R-:W-:Y:S02]  /*1670*/  IADD3 R15, PT, PT, -R15, R14, RZ ;  /* 0x0000000e0f0f7210 */ /* 0x000fe40007ffe1ff */
[----:B------:R-:W-:Y:S02]  /*1680*/  IADD3 R14, PT, PT, R18, -0x7f, RZ ;  /* 0xffffff81120e7810 */ /* 0x000fe40007ffe0ff */
[----:B------:R-:W0:Y:S01]  /*1690*/  MUFU.RCP R16, R15 ;  /* 0x0000000f00107308 */ /* 0x000e220000001000 */
[----:B------:R-:W-:Y:S02]  /*16a0*/  FADD.FTZ R17, -R15, -RZ ;  /* 0x800000ff0f117221 */ /* 0x000fe40000010100 */
[----:B------:R-:W-:-:S02]  /*16b0*/  IMAD R0, R14, -0x800000, R13 ;  /* 0xff8000000e007824 */ /* 0x000fc400078e020d */
[----:B0-----:R-:W-:-:S04]  /*16c0*/  FFMA R19, R16, R17, 1 ;  /* 0x3f80000010137423 */ /* 0x001fc80000000011 */
[----:B------:R-:W-:-:S04]  /*16d0*/  FFMA R18, R16, R19, R16 ;  /* 0x0000001310127223 */ /* 0x000fc80000000010 */
[----:B------:R-:W-:-:S04]  /*16e0*/  FFMA R13, R0, R18, RZ ;  /* 0x00000012000d7223 */ /* 0x000fc800000000ff */
[----:B------:R-:W-:-:S04]  /*16f0*/  FFMA R16, R17, R13, R0 ;  /* 0x0000000d11107223 */ /* 0x000fc80000000000 */
[----:B------:R-:W-:Y:S01]  /*1700*/  FFMA R19, R18, R16, R13 ;  /* 0x0000001012137223 */ /* 0x000fe2000000000d */
[----:B------:R-:W-:-:S03]  /*1710*/  IADD3 R13, PT, PT, R14, 0x7f, -R12 ;  /* 0x0000007f0e0d7810 */ /* 0x000fc60007ffe80c */
[----:B------:R-:W-:Y:S01]  /*1720*/  FFMA R16, R17, R19, R0 ;  /* 0x0000001311107223 */ /* 0x000fe20000000000 */
[----:B------:R-:W-:-:S03]  /*1730*/  IADD3 R13, PT, PT, R13, R10, RZ ;  /* 0x0000000a0d0d7210 */ /* 0x000fc60007ffe0ff */
[----:B------:R-:W-:-:S05]  /*1740*/  FFMA R0, R18, R16, R19 ;  /* 0x0000001012007223 */ /* 0x000fca0000000013 */
[----:B------:R-:W-:-:S04]  /*1750*/  SHF.R.U32.HI R12, RZ, 0x17, R0 ;  /* 0x00000017ff0c7819 */ /* 0x000fc80000011600 */
[----:B------:R-:W-:-:S04]  /*1760*/  LOP3.LUT R12, R12, 0xff, RZ, 0xc0, !PT ;  /* 0x000000ff0c0c7812 */ /* 0x000fc800078ec0ff */
[----:B------:R-:W-:-:S04]  /*1770*/  IADD3 R14, PT, PT, R12, R13, RZ ;  /* 0x0000000d0c0e7210 */ /* 0x000fc80007ffe0ff */
[----:B------:R-:W-:-:S04]  /*1780*/  IADD3 R10, PT, PT, R14, -0x1, RZ ;  /* 0xffffffff0e0a7810 */ /* 0x000fc80007ffe0ff */
[----:B------:R-:W-:-:S13]  /*1790*/  ISETP.GE.U32.AND P0, PT, R10, 0xfe, PT ;  /* 0x000000fe0a00780c */ /* 0x000fda0003f06070 */
[----:B------:R-:W-:Y:S05]  /*17a0*/  @!P0 BRA `(.L_x_29) ;  /* 0x0000000000808947 */ /* 0x000fea0003800000 */
[----:B------:R-:W-:-:S13]  /*17b0*/  ISETP.GT.AND P0, PT, R14, 0xfe, PT ;  /* 0x000000fe0e00780c */ /* 0x000fda0003f04270 */
[----:B------:R-:W-:Y:S05]  /*17c0*/  @P0 BRA `(.L_x_30) ;  /* 0x00000000006c0947 */ /* 0x000fea0003800000 */
[----:B------:R-:W-:-:S13]  /*17d0*/  ISETP.GE.AND P0, PT, R14, 0x1, PT ;  /* 0x000000010e00780c */ /* 0x000fda0003f06270 */
[----:B------:R-:W-:Y:S05]  /*17e0*/  @P0 BRA `(.L_x_31) ;  /* 0x0000000000740947 */ /* 0x000fea0003800000 */
[----:B------:R-:W-:Y:S02]  /*17f0*/  ISETP.GE.AND P0, PT, R14, -0x18, PT ;  /* 0xffffffe80e00780c */ /* 0x000fe40003f06270 */
[----:B------:R-:W-:-:S11]  /*1800*/  LOP3.LUT R0, R0, 0x80000000, RZ, 0xc0, !PT ;  /* 0x8000000000007812 */ /* 0x000fd600078ec0ff */
[----:B------:R-:W-:Y:S05]  /*1810*/  @!P0 BRA `(.L_x_31) ;  /* 0x0000000000688947 */ /* 0x000fea0003800000 */
[-CC-:B------:R-:W-:Y:S01]  /*1820*/  FFMA.RZ R10, R18, R16.reuse, R19.reuse ;  /* 0x00000010120a7223 */ /* 0x180fe2000000c013 */
[----:B------:R-:W-:Y:S01]  /*1830*/  IADD3 R15, PT, PT, R14, 0x20, RZ ;  /* 0x000000200e0f7810 */ /* 0x000fe20007ffe0ff */
[-CC-:B------:R-:W-:Y:S01]  /*1840*/  FFMA.RM R13, R18, R16.reuse, R19.reuse ;  /* 0x00000010120d7223 */ /* 0x180fe20000004013 */
[----:B------:R-:W-:Y:S02]  /*1850*/  ISETP.NE.AND P2, PT, R14, RZ, PT ;  /* 0x000000ff0e00720c */ /* 0x000fe40003f45270 */
[----:B------:R-:W-:Y:S01]  /*1860*/  LOP3.LUT R12, R10, 0x7fffff, RZ, 0xc0, !PT ;  /* 0x007fffff0a0c7812 */ /* 0x000fe200078ec0ff */
[----:B------:R-:W-:Y:S01]  /*1870*/  FFMA.RP R10, R18, R16, R19 ;  /* 0x00000010120a7223 */ /* 0x000fe20000008013 */
[----:B------:R-:W-:Y:S02]  /*1880*/  ISETP.NE.AND P1, PT, R14, RZ, PT ;  /* 0x000000ff0e00720c */ /* 0x000fe40003f25270 */
[----:B------:R-:W-:Y:S02]  /*1890*/  LOP3.LUT R12, R12, 0x800000, RZ, 0xfc, !PT ;  /* 0x008000000c0c7812 */ /* 0x000fe400078efcff */
[----:B------:R-:W-:-:S02]  /*18a0*/  IADD3 R14, PT, PT, -R14, RZ, RZ ;  /* 0x000000ff0e0e7210 */ /* 0x000fc40007ffe1ff */
[----:B------:R-:W-:Y:S02]  /*18b0*/  SHF.L.U32 R15, R12, R15, RZ ;  /* 0x0000000f0c0f7219 */ /* 0x000fe400000006ff */
[----:B------:R-:W-:Y:S02]  /*18c0*/  FSETP.NEU.FTZ.AND P0, PT, R10, R13, PT ;  /* 0x0000000d0a00720b */ /* 0x000fe40003f1d000 */
[----:B------:R-:W-:Y:S02]  /*18d0*/  SEL R13, R14, RZ, P2 ;  /* 0x000000ff0e0d7207 */ /* 0x000fe40001000000 */
[----:B------:R-:W-:Y:S02]  /*18e0*/  ISETP.NE.AND P1, PT, R15, RZ, P1 ;  /* 0x000000ff0f00720c */ /* 0x000fe40000f25270 */
[----:B------:R-:W-:Y:S02]  /*18f0*/  SHF.R.U32.HI R13, RZ, R13, R12 ;  /* 0x0000000dff0d7219 */ /* 0x000fe4000001160c */
[----:B------:R-:W-:-:S02]  /*1900*/  PLOP3.LUT P0, PT, P0, P1, PT, 0xf8, 0x8f ;  /* 0x00000000008f781c */ /* 0x000fc40000703f70 */
[----:B------:R-:W-:Y:S02]  /*1910*/  SHF.R.U32.HI R15, RZ, 0x1, R13 ;  /* 0x00000001ff0f7819 */ /* 0x000fe4000001160d */
[----:B------:R-:W-:-:S04]  /*1920*/  SEL R10, RZ, 0x1, !P0 ;  /* 0x00000001ff0a7807 */ /* 0x000fc80004000000 */
[----:B------:R-:W-:-:S04]  /*1930*/  LOP3.LUT R10, R10, 0x1, R15, 0xf8, !PT ;  /* 0x000000010a0a7812 */ /* 0x000fc800078ef80f */
[----:B------:R-:W-:-:S04]  /*1940*/  LOP3.LUT R10, R10, R13, RZ, 0xc0, !PT ;  /* 0x0000000d0a0a7212 */ /* 0x000fc800078ec0ff */
[----:B------:R-:W-:-:S04]  /*1950*/  IADD3 R15, PT, PT, R15, R10, RZ ;  /* 0x0000000a0f0f7210 */ /* 0x000fc80007ffe0ff */
[----:B------:R-:W-:Y:S01]  /*1960*/  LOP3.LUT R0, R15, R0, RZ, 0xfc, !PT ;  /* 0x000000000f007212 */ /* 0x000fe200078efcff */
[----:B------:R-:W-:Y:S06]  /*1970*/  BRA `(.L_x_31) ;  /* 0x0000000000107947 */ /* 0x000fec0003800000 */
.L_x_30:
[----:B------:R-:W-:-:S04]  /*1980*/  LOP3.LUT R0, R0, 0x80000000, RZ, 0xc0, !PT ;  /* 0x8000000000007812 */ /* 0x000fc800078ec0ff */
[----:B------:R-:W-:Y:S01]  /*1990*/  LOP3.LUT R0, R0, 0x7f800000, RZ, 0xfc, !PT ;  /* 0x7f80000000007812 */ /* 0x000fe200078efcff */
[----:B------:R-:W-:Y:S06]  /*19a0*/  BRA `(.L_x_31) ;  /* 0x0000000000047947 */ /* 0x000fec0003800000 */
.L_x_29:
[----:B------:R-:W-:-:S07]  /*19b0*/  LEA R0, R13, R0, 0x17 ;  /* 0x000000000d007211 */ /* 0x000fce00078eb8ff */
.L_x_31:
[----:B------:R-:W-:Y:S05]  /*19c0*/  BSYNC.RECONVERGENT B2 ;  /* 0x0000000000027941 */ /* 0x000fea0003800200 */
.L_x_28:
[----:B------:R-:W-:Y:S05]  /*19d0*/  BRA `(.L_x_32) ;  /* 0x0000000000207947 */ /* 0x000fea0003800000 */
.L_x_27:
[----:B------:R-:W-:-:S04]  /*19e0*/  LOP3.LUT R0, R14, 0x80000000, R13, 0x48, !PT ;  /* 0x800000000e007812 */ /* 0x000fc800078e480d */
[----:B------:R-:W-:Y:S01]  /*19f0*/  LOP3.LUT R0, R0, 0x7f800000, RZ, 0xfc, !PT ;  /* 0x7f80000000007812 */ /* 0x000fe200078efcff */
[----:B------:R-:W-:Y:S06]  /*1a00*/  BRA `(.L_x_32) ;  /* 0x0000000000147947 */ /* 0x000fec0003800000 */
.L_x_26:
[----:B------:R-:W-:Y:S01]  /*1a10*/  LOP3.LUT R0, R14, 0x80000000, R13, 0x48, !PT ;  /* 0x800000000e007812 */ /* 0x000fe200078e480d */
[----:B------:R-:W-:Y:S06]  /*1a20*/  BRA `(.L_x_32) ;  /* 0x00000000000c7947 */ /* 0x000fec0003800000 */
.L_x_25:
[----:B------:R-:W0:Y:S01]  /*1a30*/  MUFU.RSQ R0, -QNAN ;  /* 0xffc0000000007908 */ /* 0x000e220000001400 */
[----:B------:R-:W-:Y:S05]  /*1a40*/  BRA `(.L_x_32) ;  /* 0x0000000000047947 */ /* 0x000fea0003800000 */
.L_x_24:
[----:B------:R-:W-:-:S07]  /*1a50*/  FADD.FTZ R0, R0, R3 ;  /* 0x0000000300007221 */ /* 0x000fce0000010000 */
.L_x_32:
[----:B------:R-:W-:Y:S05]  /*1a60*/  BSYNC.RECONVERGENT B1 ;  /* 0x0000000000017941 */ /* 0x000fea0003800200 */
.L_x_22:
[----:B------:R-:W-:Y:S01]  /*1a70*/  HFMA2 R13, -RZ, RZ, 0, 0 ;  /* 0x00000000ff0d7431 */ /* 0x000fe200000001ff */
[----:B------:R-:W-:-:S04]  /*1a80*/  MOV R12, R2 ;  /* 0x00000002000c7202 */ /* 0x000fc80000000f00 */
[----:B0-----:R-:W-:Y:S05]  /*1a90*/  RET.REL.NODEC R12 `(_Z7softmaxPfii) ;  /* 0xffffffe40c587950 */ /* 0x001fea0003c3ffff */
.L_x_33:
        /* <DEDUP_REMOVED lines=14> */
.L_x_38:


//--------------------- .text._Z12matmul_scalePKfS0_Pfiiif --------------------------
	.section	.text._Z12matmul_scalePKfS0_Pfiiif,"ax",@progbits
	.align	128
        .global         _Z12matmul_scalePKfS0_Pfiiif
        .type           _Z12matmul_scalePKfS0_Pfiiif,@function
        .size           _Z12matmul_scalePKfS0_Pfiiif,(.L_x_41 - _Z12matmul_scalePKfS0_Pfiiif)
        .other          _Z12matmul_scalePKfS0_Pfiiif,@"STO_CUDA_ENTRY STV_DEFAULT"
_Z12matmul_scalePKfS0_Pfiiif:
.text._Z12matmul_scalePKfS0_Pfiiif:
        /* <DEDUP_REMOVED lines=32> */
.L_x_35:
[----:B------:R-:W-:Y:S01]  /*0200*/  ISETP.GE.AND P1, PT, R13, UR13, PT ;  /* 0x0000000d0d007c0c */ /* 0x000fe2000bf26270 */
[----:B------:R-:W-:Y:S01]  /*0210*/  HFMA2 R22, -RZ, RZ, 0, 0 ;  /* 0x00000000ff167431 */ /* 0x000fe200000001ff */
[----:B------:R-:W-:Y:S02]  /*0220*/  ISETP.GE.AND P0, PT, R0, UR13, PT ;  /* 0x0000000d00007c0c */ /* 0x000fe4000bf06270 */
[----:B------:R-:W-:Y:S02]  /*0230*/  ISETP.GE.OR P1, PT, R2, UR12, P1 ;  /* 0x0000000c02007c0c */ /* 0x000fe40008f26670 */
[----:B--2---:R-:W-:Y:S02]  /*0240*/  ISETP.GE.OR P0, PT, R3, R14, P0 ;  /* 0x0000000e0300720c */ /* 0x004fe40000706670 */
        /* <DEDUP_REMOVED lines=54> */
.L_x_34:
[----:B------:R-:W0:Y:S02]  /*05b0*/  LDCU.64 UR4, c[0x0][0x398] ;  /* 0x00007300ff0477ac */ /* 0x000e240008000a00 */
[----:B0-----:R-:W-:-:S04]  /*05c0*/  ISETP.GE.AND P0, PT, R3, UR5, PT ;  /* 0x0000000503007c0c */ /* 0x001fc8000bf06270 */
[----:B------:R-:W-:-:S13]  /*05d0*/  ISETP.GE.OR P0, PT, R2, UR4, P0 ;  /* 0x0000000402007c0c */ /* 0x000fda0008706670 */
[----:B------:R-:W-:Y:S05]  /*05e0*/  @P0 EXIT ;  /* 0x000000000000094d */ /* 0x000fea0003800000 */
[----:B------:R-:W0:Y:S01]  /*05f0*/  LDC.64 R4, c[0x0][0x390] ;  /* 0x0000e400ff047b82 */ /* 0x000e220000000a00 */
[----:B------:R-:W1:Y:S01]  /*0600*/  LDCU UR4, c[0x0][0x3a4] ;  /* 0x00007480ff0477ac */ /* 0x000e620008000800 */
[----:B------:R-:W-:Y:S02]  /*0610*/  IMAD R3, R2, UR5, R3 ;  /* 0x0000000502037c24 */ /* 0x000fe4000f8e0203 */
[----:B-1----:R-:W-:Y:S02]  /*0620*/  FMUL R21, R21, UR4 ;  /* 0x0000000415157c20 */ /* 0x002fe40008400000 */
[----:B0-----:R-:W-:-:S05]  /*0630*/  IMAD.WIDE.U32 R2, R3, 0x4, R4 ;  /* 0x0000000403027825 */ /* 0x001fca00078e0004 */
[----:B------:R-:W-:Y:S01]  /*0640*/  STG.E desc[UR8][R2.64], R21 ;  /* 0x0000001502007986 */ /* 0x000fe2000c101908 */
[----:B------:R-:W-:Y:S05]  /*0650*/  EXIT ;  /* 0x000000000000794d */ /* 0x000fea0003800000 */
.L_x_36:
        /* <DEDUP_REMOVED lines=10> */
.L_x_41:


//--------------------- .text._Z9transposePKfPfii --------------------------
	.section	.text._Z9transposePKfPfii,"ax",@progbits
	.align	128
        .global         _Z9transposePKfPfii
        .type           _Z9transposePKfPfii,@function
        .size           _Z9transposePKfPfii,(.L_x_42 - _Z9transposePKfPfii)
        .other          _Z9transposePKfPfii,@"STO_CUDA_ENTRY STV_DEFAULT"
_Z9transposePKfPfii:
.text._Z9transposePKfPfii:
[----:B------:R-:W-:Y:S01]  /*0000*/  LDC R1, c[0x0][0x37c] ;  /* 0x0000df00ff017b82 */ /* 0x000fe20000000800 */
[----:B------:R-:W0:Y:S01]  /*0010*/  S2R R8, SR_TID.Y ;  /* 0x0000000000087919 */ /* 0x000e220000002200 */
[----:B------:R-:W1:Y:S01]  /*0020*/  LDCU.64 UR6, c[0x0][0x390] ;  /* 0x00007200ff0677ac */ /* 0x000e620008000a00 */
[----:B------:R-:W0:Y:S01]  /*0030*/  S2R R9, SR_CTAID.Y ;  /* 0x0000000000097919 */ /* 0x000e220000002600 */
[----:B------:R-:W2:Y:S01]  /*0040*/  LDCU.64 UR4, c[0x0][0x358] ;  /* 0x00006b00ff0477ac */ /* 0x000ea20008000a00 */
[----:B------:R-:W3:Y:S01]  /*0050*/  S2R R7, SR_CTAID.X ;  /* 0x0000000000077919 */ /* 0x000ee20000002500 */
[----:B------:R-:W3:Y:S01]  /*0060*/  S2R R6, SR_TID.X ;  /* 0x0000000000067919 */ /* 0x000ee20000002100 */
[----:B0-----:R-:W-:-:S05]  /*0070*/  IMAD R5, R9, 0x10, R8 ;  /* 0x0000001009057824 */ /* 0x001fca00078e0208 */
[----:B-1----:R-:W-:Y:S01]  /*0080*/  ISETP.GE.AND P0, PT, R5, UR7, PT ;  /* 0x0000000705007c0c */ /* 0x002fe2000bf06270 */
[----:B---3--:R-:W-:-:S05]  /*0090*/  IMAD R0, R7, 0x10, R6 ;  /* 0x0000001007007824 */ /* 0x008fca00078e0206 */
[----:B------:R-:W-:-:S13]  /*00a0*/  ISETP.GE.OR P0, PT, R0, UR6, P0 ;  /* 0x0000000600007c0c */ /* 0x000fda0008706670 */
[----:B------:R-:W0:Y:S01]  /*00b0*/  @!P0 LDC.64 R2, c[0x0][0x380] ;  /* 0x0000e000ff028b82 */ /* 0x000e220000000a00 */
[----:B------:R-:W-:-:S04]  /*00c0*/  @!P0 IMAD R5, R5, UR6, R0 ;  /* 0x0000000605058c24 */ /* 0x000fc8000f8e0200 */
[----:B0-----:R-:W-:-:S06]  /*00d0*/  @!P0 IMAD.WIDE R2, R5, 0x4, R2 ;  /* 0x0000000405028825 */ /* 0x001fcc00078e0202 */
[----:B--2---:R-:W2:Y:S01]  /*00e0*/  @!P0 LDG.E R2, desc[UR4][R2.64] ;  /* 0x0000000402028981 */ /* 0x004ea2000c1e1900 */
[----:B------:R-:W-:Y:S01]  /*00f0*/  @!P0 MOV R0, 0x400 ;  /* 0x0000040000008802 */ /* 0x000fe20000000f00 */
[----:B------:R-:W-:Y:S01]  /*0100*/  IMAD R7, R7, 0x10, R8 ;  /* 0x0000001007077824 */ /* 0x000fe200078e0208 */
[----:B------:R-:W-:Y:S01]  /*0110*/  LEA R4, R9, R6, 0x4 ;  /* 0x0000000609047211 */ /* 0x000fe200078e20ff */
[----:B------:R-:W0:Y:S03]  /*0120*/  @!P0 S2R R5, SR_CgaCtaId ;  /* 0x0000000000058919 */ /* 0x000e260000008800 */
[----:B------:R-:W-:-:S04]  /*0130*/  ISETP.GE.AND P1, PT, R4, UR7, PT ;  /* 0x0000000704007c0c */ /* 0x000fc8000bf26270 */
[----:B------:R-:W-:Y:S02]  /*0140*/  ISETP.GE.OR P1, PT, R7, UR6, P1 ;  /* 0x0000000607007c0c */ /* 0x000fe40008f26670 */
[----:B0-----:R-:W-:-:S05]  /*0150*/  @!P0 LEA R0, R5, R0, 0x18 ;  /* 0x0000000005008211 */ /* 0x001fca00078ec0ff */
[----:B------:R-:W-:-:S05]  /*0160*/  @!P0 IMAD R0, R8, 0x44, R0 ;  /* 0x0000004408008824 */ /* 0x000fca00078e0200 */
[----:B------:R-:W-:-:S05]  /*0170*/  @!P0 LEA R5, R6, R0, 0x2 ;  /* 0x0000000006058211 */ /* 0x000fca00078e10ff */
[----:B--2---:R0:W-:Y:S01]  /*0180*/  @!P0 STS [R5], R2 ;  /* 0x0000000205008388 */ /* 0x0041e20000000800 */
[----:B------:R-:W-:Y:S06]  /*0190*/  BAR.SYNC.DEFER_BLOCKING 0x0 ;  /* 0x0000000000007b1d */ /* 0x000fec0000010000 */
[----:B------:R-:W-:Y:S05]  /*01a0*/  @P1 EXIT ;  /* 0x000000000000194d */ /* 0x000fea0003800000 */
[----:B------:R-:W1:Y:S01]  /*01b0*/  S2R R3, SR_CgaCtaId ;  /* 0x0000000000037919 */ /* 0x000e620000008800 */
[----:B------:R-:W-:Y:S01]  /*01c0*/  MOV R0, 0x400 ;  /* 0x0000040000007802 */ /* 0x000fe20000000f00 */
[----:B------:R-:W-:-:S03]  /*01d0*/  IMAD R7, R7, UR7, R4 ;  /* 0x0000000707077c24 */ /* 0x000fc6000f8e0204 */
[----:B-1----:R-:W-:-:S05]  /*01e0*/  LEA R3, R3, R0, 0x18 ;  /* 0x0000000003037211 */ /* 0x002fca00078ec0ff */
[----:B------:R-:W-:Y:S02]  /*01f0*/  IMAD R0, R6, 0x44, R3 ;  /* 0x0000004406007824 */ /* 0x000fe400078e0203 */
[----:B0-----:R-:W0:Y:S02]  /*0200*/  LDC.64 R2, c[0x0][0x388] ;  /* 0x0000e200ff027b82 */ /* 0x001e240000000a00 */
[----:B------:R-:W-:-:S05]  /*0210*/  IMAD R0, R8, 0x4, R0 ;  /* 0x0000000408007824 */ /* 0x000fca00078e0200 */
[----:B------:R-:W1:Y:S01]  /*0220*/  LDS R5, [R0] ;  /* 0x0000000000057984 */ /* 0x000e620000000800 */
[----:B0-----:R-:W-:-:S05]  /*0230*/  IMAD.WIDE R2, R7, 0x4, R2 ;  /* 0x0000000407027825 */ /* 0x001fca00078e0202 */
[----:B-1----:R-:W-:Y:S01]  /*0240*/  STG.E desc[UR4][R2.64], R5 ;  /* 0x0000000502007986 */ /* 0x002fe2000c101904 */
[----:B------:R-:W-:Y:S05]  /*0250*/  EXIT ;  /* 0x000000000000794d */ /* 0x000fea0003800000 */
.L_x_37:
        /* <DEDUP_REMOVED lines=10> */
.L_x_42:


//--------------------- .nv.shared._Z6matmulPKfS0_Pfiii --------------------------
	.section	.nv.shared._Z6matmulPKfS0_Pfiii,"aw",@nobits
	.sectionflags	@""
	.align	16
.nv.shared._Z6matmulPKfS0_Pfiii:
	.zero		3072


//--------------------- .nv.shared.reserved.0     --------------------------
	.section	.nv.shared.reserved.0,"aw",@nobits
	.weak		__nv_reservedSMEM_offset_0_alias
	.size		__nv_reservedSMEM_offset_0_alias, 0, 64
	.other		__nv_reservedSMEM_offset_0_alias,@"STO_CUDA_RESERVED_SHARED STV_DEFAULT"
__nv_reservedSMEM_offset_0_alias:
	.zero		0
	.zero		64


//--------------------- .nv.shared._Z7softmaxPfii --------------------------
	.section	.nv.shared._Z7softmaxPfii,"aw",@nobits
	.sectionflags	@""
	.align	16
	.zero		1024


//--------------------- .nv.shared._Z12matmul_scalePKfS0_Pfiiif --------------------------
	.section	.nv.shared._Z12matmul_scalePKfS0_Pfiiif,"aw",@nobits
	.sectionflags	@""
	.align	16
.nv.shared._Z12matmul_scalePKfS0_Pfiiif:
	.zero		3072


//--------------------- .nv.shared._Z9transposePKfPfii --------------------------
	.section	.nv.shared._Z9transposePKfPfii,"aw",@nobits
	.sectionflags	@""
	.align	16
.nv.shared._Z9transposePKfPfii:
	.zero		2112


//--------------------- .nv.constant0._Z6matmulPKfS0_Pfiii --------------------------
	.section	.nv.constant0._Z6matmulPKfS0_Pfiii,"a",@progbits
	.sectionflags	@""
	.align	4
.nv.constant0._Z6matmulPKfS0_Pfiii:
	.zero		932


//--------------------- .nv.constant0._Z7softmaxPfii --------------------------
	.section	.nv.constant0._Z7softmaxPfii,"a",@progbits
	.sectionflags	@""
	.align	4
.nv.constant0._Z7softmaxPfii:
	.zero		912


//--------------------- .nv.constant0._Z12matmul_scalePKfS0_Pfiiif --------------------------
	.section	.nv.constant0._Z12matmul_scalePKfS0_Pfiiif,"a",@progbits
	.sectionflags	@""
	.align	4
.nv.constant0._Z12matmul_scalePKfS0_Pfiiif:
	.zero		936


//--------------------- .nv.constant0._Z9transposePKfPfii --------------------------
	.section	.nv.constant0._Z9transposePKfPfii,"a",@progbits
	.sectionflags	@""
	.align	4
.nv.constant0._Z9transposePKfPfii:
	.zero		920


//--------------------- SYMBOLS --------------------------

	.type		.nv.reservedSmem.offset0,@object
	.size		.nv.reservedSmem.offset0,0x4
	.type		.nv.reservedSmem.cap,@object
	.size		.nv.reservedSmem.cap,0x4
